# CuTe-DSL kernel — source=cudnn_frontend_dsl family=grouped_gemm_swiglu
# config = {"ab_dtype": "Float8E4M3FN", "sf_vec": 16, "d_dtype": "BFloat16", "vector_f32": false, "mma_mn": [256, 128], "cluster_mn": [2, 1]}


// ===== COMPILED SASS (sm_100a) =====

	.target	sm_100a

	.elftype	@"ET_EXEC"


//--------------------- .note.nv.tkinfo           --------------------------
	.section	.note.nv.tkinfo,"",@"SHT_NOTE"
	.sectionflags	@"SHF_NOTE_NV_TKINFO"
	.tkinfo
        /*0018*/ 	.word	0x00000081
        /*0030*/ 	.string	""
        /*0030*/ 	.string	"ptxas"
        /*0030*/ 	.string	"Cuda compilation tools, release 12.9, V12.9.83"
        /*0030*/ 	.string	"Build system must define TOOLS_VERSION_EXTENDED"
        /*0030*/ 	.string	"-O 3 -arch sm_100a "



//--------------------- .note.nv.cuver            --------------------------
	.section	.note.nv.cuver,"",@"SHT_NOTE"
	.sectionflags	@"SHF_NOTE_NV_CUVER"
        /*0018*/ 	.short	0x0001
        /*001a*/ 	.short	0x0064
        /*001c*/ 	.short	0x0001
        /*001e*/ 	.short	0x0000
        /*0020*/ 	.short	0x0001
        /*0022*/ 	.short	0x0000


//--------------------- .nv.info                  --------------------------
	.section	.nv.info,"",@"SHT_CUDA_INFO"
	.align	4


	//----- nvinfo : EIATTR_REGCOUNT
	.align		4
        /*0000*/ 	.byte	0x04, 0x2f
        /*0002*/ 	.short	(.L_6 - .L_5)
	.align		4
.L_5:
        /*0004*/ 	.word	index@(kernel_cutlass_kernel_cudnngrouped_gemmgrouped_gemm_swiglugrouped_gemm_swiglu_quantBlockScaledContiguousGroupedGemmKernel_object_at__TiledMMA_ThrLayoutVMNK21111000_PermutationMNK____MMAAt_0)
        /*0008*/ 	.word	0x00000089


	//----- nvinfo : EIATTR_FRAME_SIZE
	.align		4
.L_6:
        /*000c*/ 	.byte	0x04, 0x11
        /*000e*/ 	.short	(.L_8 - .L_7)
	.align		4
.L_7:
        /*0010*/ 	.word	index@($__internal_2_$__cuda_sm10x_tcgen05_guardrail_trap_unallocated_columns_being_dealloced)
        /*0014*/ 	.word	0x00000000


	//----- nvinfo : EIATTR_FRAME_SIZE
	.align		4
.L_8:
        /*0018*/ 	.byte	0x04, 0x11
        /*001a*/ 	.short	(.L_10 - .L_9)
	.align		4
.L_9:
        /*001c*/ 	.word	index@($__internal_1_$__cuda_sm10x_tcgen05_guardrail_trap_phase_invalid_during_alloc)
        /*0020*/ 	.word	0x00000000


	//----- nvinfo : EIATTR_FRAME_SIZE
	.align		4
.L_10:
        /*0024*/ 	.byte	0x04, 0x11
        /*0026*/ 	.short	(.L_12 - .L_11)
	.align		4
.L_11:
        /*0028*/ 	.word	index@($__internal_0_$__cuda_sm10x_tcgen05_guardrail_trap_col_being_dealloced_not_returned_by_alloc)
        /*002c*/ 	.word	0x00000000


	//----- nvinfo : EIATTR_FRAME_SIZE
	.align		4
.L_12:
        /*0030*/ 	.byte	0x04, 0x11
        /*0032*/ 	.short	(.L_14 - .L_13)
	.align		4
.L_13:
        /*0034*/ 	.word	index@(kernel_cutlass_kernel_cudnngrouped_gemmgrouped_gemm_swiglugrouped_gemm_swiglu_quantBlockScaledContiguousGroupedGemmKernel_object_at__TiledMMA_ThrLayoutVMNK21111000_PermutationMNK____MMAAt_0)
        /*0038*/ 	.word	0x00000000


	//----- nvinfo : EIATTR_MIN_STACK_SIZE
	.align		4
.L_14:
        /*003c*/ 	.byte	0x04, 0x12
        /*003e*/ 	.short	(.L_16 - .L_15)
	.align		4
.L_15:
        /*0040*/ 	.word	index@(kernel_cutlass_kernel_cudnngrouped_gemmgrouped_gemm_swiglugrouped_gemm_swiglu_quantBlockScaledContiguousGroupedGemmKernel_object_at__TiledMMA_ThrLayoutVMNK21111000_PermutationMNK____MMAAt_0)
        /*0044*/ 	.word	0x00000000
.L_16:


//--------------------- .nv.info.kernel_cutlass_kernel_cudnngrouped_gemmgrouped_gemm_swiglugrouped_gemm_swiglu_quantBlockScaledContiguousGroupedGemmKernel_object_at__TiledMMA_ThrLayoutVMNK21111000_PermutationMNK____MMAAt_0 --------------------------
	.section	.nv.info.kernel_cutlass_kernel_cudnngrouped_gemmgrouped_gemm_swiglugrouped_gemm_swiglu_quantBlockScaledContiguousGroupedGemmKernel_object_at__TiledMMA_ThrLayoutVMNK21111000_PermutationMNK____MMAAt_0,"",@"SHT_CUDA_INFO"
	.sectionflags	@""
	.align	4


	//----- nvinfo : EIATTR_CUDA_API_VERSION
	.align		4
        /*0000*/ 	.byte	0x04, 0x37
        /*0002*/ 	.short	(.L_18 - .L_17)
.L_17:
        /*0004*/ 	.word	0x00000081


	//----- nvinfo : EIATTR_KPARAM_INFO
	.align		4
.L_18:
        /*0008*/ 	.byte	0x04, 0x17
        /*000a*/ 	.short	(.L_20 - .L_19)
.L_19:
        /*000c*/ 	.word	0x00000000
        /*0010*/ 	.short	0x000f
        /*0012*/ 	.short	0x03f8
        /*0014*/ 	.byte	0x00, 0xf0, 0x31, 0x00


	//----- nvinfo : EIATTR_KPARAM_INFO
	.align		4
.L_20:
        /*0018*/ 	.byte	0x04, 0x17
        /*001a*/ 	.short	(.L_22 - .L_21)
.L_21:
        /*001c*/ 	.word	0x00000000
        /*0020*/ 	.short	0x000e
        /*0022*/ 	.short	0x03ec
        /*0024*/ 	.byte	0x00, 0xf0, 0x31, 0x00


	//----- nvinfo : EIATTR_KPARAM_INFO
	.align		4
.L_22:
        /*0028*/ 	.byte	0x04, 0x17
        /*002a*/ 	.short	(.L_24 - .L_23)
.L_23:
        /*002c*/ 	.word	0x00000000
        /*0030*/ 	.short	0x000d
        /*0032*/ 	.short	0x03e0
        /*0034*/ 	.byte	0x00, 0xf0, 0x31, 0x00


	//----- nvinfo : EIATTR_KPARAM_INFO
	.align		4
.L_24:
        /*0038*/ 	.byte	0x04, 0x17
        /*003a*/ 	.short	(.L_26 - .L_25)
.L_25:
        /*003c*/ 	.word	0x00000000
        /*0040*/ 	.short	0x000c
        /*0042*/ 	.short	0x03d8
        /*0044*/ 	.byte	0x00, 0xf0, 0x21, 0x00


	//----- nvinfo : EIATTR_KPARAM_INFO
	.align		4
.L_26:
        /*0048*/ 	.byte	0x04, 0x17
        /*004a*/ 	.short	(.L_28 - .L_27)
.L_27:
        /*004c*/ 	.word	0x00000000
        /*0050*/ 	.short	0x000b
        /*0052*/ 	.short	0x03d0
        /*0054*/ 	.byte	0x00, 0xf0, 0x21, 0x00


	//----- nvinfo : EIATTR_KPARAM_INFO
	.align		4
.L_28:
        /*0058*/ 	.byte	0x04, 0x17
        /*005a*/ 	.short	(.L_30 - .L_29)
.L_29:
        /*005c*/ 	.word	0x00000000
        /*0060*/ 	.short	0x000a
        /*0062*/ 	.short	0x03c8
        /*0064*/ 	.byte	0x00, 0xf0, 0x21, 0x00


	//----- nvinfo : EIATTR_KPARAM_INFO
	.align		4
.L_30:
        /*0068*/ 	.byte	0x04, 0x17
        /*006a*/ 	.short	(.L_32 - .L_31)
.L_31:
        /*006c*/ 	.word	0x00000000
        /*0070*/ 	.short	0x0009
        /*0072*/ 	.short	0x03c0
        /*0074*/ 	.byte	0x00, 0xf0, 0x21, 0x00


	//----- nvinfo : EIATTR_KPARAM_INFO
	.align		4
.L_32:
        /*0078*/ 	.byte	0x04, 0x17
        /*007a*/ 	.short	(.L_34 - .L_33)
.L_33:
        /*007c*/ 	.word	0x00000000
        /*0080*/ 	.short	0x0008
        /*0082*/ 	.short	0x0340
        /*0084*/ 	.byte	0x00, 0xf0, 0x01, 0x02


	//----- nvinfo : EIATTR_KPARAM_INFO
	.align		4
.L_34:
        /*0088*/ 	.byte	0x04, 0x17
        /*008a*/ 	.short	(.L_36 - .L_35)
.L_35:
        /*008c*/ 	.word	0x00000000
        /*0090*/ 	.short	0x0007
        /*0092*/ 	.short	0x02c0
        /*0094*/ 	.byte	0x00, 0xf0, 0x01, 0x02


	//----- nvinfo : EIATTR_KPARAM_INFO
	.align		4
.L_36:
        /*0098*/ 	.byte	0x04, 0x17
        /*009a*/ 	.short	(.L_38 - .L_37)
.L_37:
        /*009c*/ 	.word	0x00000000
        /*00a0*/ 	.short	0x0006
        /*00a2*/ 	.short	0x0240
        /*00a4*/ 	.byte	0x00, 0xf0, 0x01, 0x02


	//----- nvinfo : EIATTR_KPARAM_INFO
	.align		4
.L_38:
        /*00a8*/ 	.byte	0x04, 0x17
        /*00aa*/ 	.short	(.L_40 - .L_39)
.L_39:
        /*00ac*/ 	.word	0x00000000
        /*00b0*/ 	.short	0x0005
        /*00b2*/ 	.short	0x01c0
        /*00b4*/ 	.byte	0x00, 0xf0, 0x01, 0x02


	//----- nvinfo : EIATTR_KPARAM_INFO
	.align		4
.L_40:
        /*00b8*/ 	.byte	0x04, 0x17
        /*00ba*/ 	.short	(.L_42 - .L_41)
.L_41:
        /*00bc*/ 	.word	0x00000000
        /*00c0*/ 	.short	0x0004
        /*00c2*/ 	.short	0x0140
        /*00c4*/ 	.byte	0x00, 0xf0, 0x01, 0x02


	//----- nvinfo : EIATTR_KPARAM_INFO
	.align		4
.L_42:
        /*00c8*/ 	.byte	0x04, 0x17
        /*00ca*/ 	.short	(.L_44 - .L_43)
.L_43:
        /*00cc*/ 	.word	0x00000000
        /*00d0*/ 	.short	0x0003
        /*00d2*/ 	.short	0x00c0
        /*00d4*/ 	.byte	0x00, 0xf0, 0x01, 0x02


	//----- nvinfo : EIATTR_KPARAM_INFO
	.align		4
.L_44:
        /*00d8*/ 	.byte	0x04, 0x17
        /*00da*/ 	.short	(.L_46 - .L_45)
.L_45:
        /*00dc*/ 	.word	0x00000000
        /*00e0*/ 	.short	0x0002
        /*00e2*/ 	.short	0x0040
        /*00e4*/ 	.byte	0x00, 0xf0, 0x01, 0x02


	//----- nvinfo : EIATTR_KPARAM_INFO
	.align		4
.L_46:
        /*00e8*/ 	.byte	0x04, 0x17
        /*00ea*/ 	.short	(.L_48 - .L_47)
.L_47:
        /*00ec*/ 	.word	0x00000000
        /*00f0*/ 	.short	0x0001
        /*00f2*/ 	.short	0x000c
        /*00f4*/ 	.byte	0x00, 0xf0, 0x31, 0x00


	//----- nvinfo : EIATTR_KPARAM_INFO
	.align		4
.L_48:
        /*00f8*/ 	.byte	0x04, 0x17
        /*00fa*/ 	.short	(.L_50 - .L_49)
.L_49:
        /*00fc*/ 	.word	0x00000000
        /*0100*/ 	.short	0x0000
        /*0102*/ 	.short	0x0000
        /*0104*/ 	.byte	0x00, 0xf0, 0x31, 0x00


	//----- nvinfo : EIATTR_AT_ENTRY_FRAGMENTS
	.align		4
.L_50:
        /*0108*/ 	.byte	0x04, 0x4f
        /*010a*/ 	.short	(.L_52 - .L_51)


	//   ....[0]....
.L_51:
        /*010c*/ 	.word	0x00000004


	//   ....[1]....
        /*0110*/ 	.word	0x00000005


	//----- nvinfo : EIATTR_RESERVED_SMEM_USED
	.align		4
.L_52:
        /*0114*/ 	.byte	0x01, 0x41
	.zero		2


	//----- nvinfo : EIATTR_SPARSE_MMA_MASK
	.align		4
        /*0118*/ 	.byte	0x03, 0x50
        /*011a*/ 	.short	0x0000


	//----- nvinfo : EIATTR_TCGEN05_2CTA_USED
	.align		4
        /*011c*/ 	.byte	0x01, 0x52
	.zero		2


	//----- nvinfo : EIATTR_MAXREG_COUNT
	.align		4
        /*0120*/ 	.byte	0x03, 0x1b
        /*0122*/ 	.short	0x00ff


	//----- nvinfo : EIATTR_NUM_BARRIERS
	.align		4
        /*0124*/ 	.byte	0x02, 0x4c
        /*0126*/ 	.byte	0x05
	.zero		1


	//----- nvinfo : EIATTR_INT_WARP_WIDE_INSTR_OFFSETS
	.align		4
        /*0128*/ 	.byte	0x04, 0x31
        /*012a*/ 	.short	(.L_54 - .L_53)


	//   ....[0]....
.L_53:
        /*012c*/ 	.word	0x00005b30


	//   ....[1]....
        /*0130*/ 	.word	0x00005bb0


	//   ....[2]....
        /*0134*/ 	.word	0x00005bd0


	//----- nvinfo : EIATTR_COOP_GROUP_MASK_REGIDS
	.align		4
.L_54:
        /*0138*/ 	.byte	0x04, 0x29
        /*013a*/ 	.short	(.L_56 - .L_55)


	//   ....[0]....
.L_55:
        /*013c*/ 	.word	0xffffffff


	//   ....[1]....
        /*0140*/ 	.word	0xffffffff


	//   ....[2]....
        /*0144*/ 	.word	0xffffffff


	//   ....[3]....
        /*0148*/ 	.word	0xffffffff


	//   ....[4]....
        /*014c*/ 	.word	0xffffffff


	//   ....[5]....
        /*0150*/ 	.word	0xffffffff


	//   ....[6]....
        /*0154*/ 	.word	0xffffffff


	//   ....[7]....
        /*0158*/ 	.word	0xffffffff


	//   ....[8]....
        /*015c*/ 	.word	0xffffffff


	//   ....[9]....
        /*0160*/ 	.word	0xffffffff


	//   ....[10]....
        /*0164*/ 	.word	0xffffffff


	//   ....[11]....
        /*0168*/ 	.word	0xffffffff


	//----- nvinfo : EIATTR_COOP_GROUP_INSTR_OFFSETS
	.align		4
.L_56:
        /*016c*/ 	.byte	0x04, 0x28
        /*016e*/ 	.short	(.L_58 - .L_57)


	//   ....[0]....
.L_57:
        /*0170*/ 	.word	0x00000130


	//   ....[1]....
        /*0174*/ 	.word	0x00000470


	//   ....[2]....
        /*0178*/ 	.word	0x00000620


	//   ....[3]....
        /*017c*/ 	.word	0x000008a0


	//   ....[4]....
        /*0180*/ 	.word	0x00000c20


	//   ....[5]....
        /*0184*/ 	.word	0x00000ee0


	//   ....[6]....
        /*0188*/ 	.word	0x00000f40


	//   ....[7]....
        /*018c*/ 	.word	0x00002e40


	//   ....[8]....
        /*0190*/ 	.word	0x00003450


	//   ....[9]....
        /*0194*/ 	.word	0x00005650


	//   ....[10]....
        /*0198*/ 	.word	0x000059b0


	//   ....[11]....
        /*019c*/ 	.word	0x00005c70


	//----- nvinfo : EIATTR_VRC_CTA_INIT_COUNT
	.align		4
.L_58:
        /*01a0*/ 	.byte	0x02, 0x4a
        /*01a2*/ 	.byte	0x80
	.zero		1


	//----- nvinfo : EIATTR_MBARRIER_INSTR_OFFSETS
	.align		4
        /*01a4*/ 	.byte	0x04, 0x39
        /*01a6*/ 	.short	(.L_60 - .L_59)


	//   ....[0]....
.L_59:
        /*01a8*/ 	.word	0x00000340
        /*01ac*/ 	.word	0x000000ff
        /*01b0*/ 	.word	0x00000000
        /*01b4*/ 	.short	0x0100
        /*01b6*/ 	.byte	0x06
	.zero		1


	//   ....[1]....
        /*01b8*/ 	.word	0x00000350
        /*01bc*/ 	.word	0x000000ff
        /*01c0*/ 	.word	0x00000008
        /*01c4*/ 	.short	0x0100
        /*01c6*/ 	.byte	0x06
	.zero		1


	//   ....[2]....
        /*01c8*/ 	.word	0x00000360
        /*01cc*/ 	.word	0x000000ff
        /*01d0*/ 	.word	0x00000010
        /*01d4*/ 	.short	0x0100
        /*01d6*/ 	.byte	0x06
	.zero		1


	//   ....[3]....
        /*01d8*/ 	.word	0x00000370
        /*01dc*/ 	.word	0x000000ff
        /*01e0*/ 	.word	0x00000018
        /*01e4*/ 	.short	0x0100
        /*01e6*/ 	.byte	0x06
	.zero		1


	//   ....[4]....
        /*01e8*/ 	.word	0x00000380
        /*01ec*/ 	.word	0x000000ff
        /*01f0*/ 	.word	0x00000020
        /*01f4*/ 	.short	0x0100
        /*01f6*/ 	.byte	0x06
	.zero		1


	//   ....[5]....
        /*01f8*/ 	.word	0x00000390
        /*01fc*/ 	.word	0x000000ff
        /*0200*/ 	.word	0x00000028
        /*0204*/ 	.short	0x0100
        /*0206*/ 	.byte	0x06
	.zero		1


	//   ....[6]....
        /*0208*/ 	.word	0x000003a0
        /*020c*/ 	.word	0x000000ff
        /*0210*/ 	.word	0x00000030
        /*0214*/ 	.short	0x0100
        /*0216*/ 	.byte	0x06
	.zero		1


	//   ....[7]....
        /*0218*/ 	.word	0x000003b0
        /*021c*/ 	.word	0x000000ff
        /*0220*/ 	.word	0x00000038
        /*0224*/ 	.short	0x0100
        /*0226*/ 	.byte	0x06
	.zero		1


	//   ....[8]....
        /*0228*/ 	.word	0x000003c0
        /*022c*/ 	.word	0x000000ff
        /*0230*/ 	.word	0x00000040
        /*0234*/ 	.short	0x0100
        /*0236*/ 	.byte	0x06
	.zero		1


	//   ....[9]....
        /*0238*/ 	.word	0x000003d0
        /*023c*/ 	.word	0x000000ff
        /*0240*/ 	.word	0x00000048
        /*0244*/ 	.short	0x0100
        /*0246*/ 	.byte	0x06
	.zero		1


	//   ....[10]....
        /*0248*/ 	.word	0x000003e0
        /*024c*/ 	.word	0x000000ff
        /*0250*/ 	.word	0x00000050
        /*0254*/ 	.short	0x0100
        /*0256*/ 	.byte	0x06
	.zero		1


	//   ....[11]....
        /*0258*/ 	.word	0x000003f0
        /*025c*/ 	.word	0x000000ff
        /*0260*/ 	.word	0x00000058
        /*0264*/ 	.short	0x0100
        /*0266*/ 	.byte	0x06
	.zero		1


	//   ....[12]....
        /*0268*/ 	.word	0x00000400
        /*026c*/ 	.word	0x000000ff
        /*0270*/ 	.word	0x00000060
        /*0274*/ 	.short	0x0100
        /*0276*/ 	.byte	0x06
	.zero		1


	//   ....[13]....
        /*0278*/ 	.word	0x00000410
        /*027c*/ 	.word	0x000000ff
        /*0280*/ 	.word	0x00000068
        /*0284*/ 	.short	0x0100
        /*0286*/ 	.byte	0x06
	.zero		1


	//   ....[14]....
        /*0288*/ 	.word	0x00000590
        /*028c*/ 	.word	0x000000ff
        /*0290*/ 	.word	0x00000070
        /*0294*/ 	.short	0x0100
        /*0296*/ 	.byte	0x07
	.zero		1


	//   ....[15]....
        /*0298*/ 	.word	0x000005a0
        /*029c*/ 	.word	0x000000ff
        /*02a0*/ 	.word	0x00000078
        /*02a4*/ 	.short	0x0100
        /*02a6*/ 	.byte	0x07
	.zero		1


	//   ....[16]....
        /*02a8*/ 	.word	0x000005b0
        /*02ac*/ 	.word	0x000000ff
        /*02b0*/ 	.word	0x00000080
        /*02b4*/ 	.short	0x0100
        /*02b6*/ 	.byte	0x07
	.zero		1


	//   ....[17]....
        /*02b8*/ 	.word	0x000005c0
        /*02bc*/ 	.word	0x000000ff
        /*02c0*/ 	.word	0x00000088
        /*02c4*/ 	.short	0x0100
        /*02c6*/ 	.byte	0x07
	.zero		1


	//   ....[18]....
        /*02c8*/ 	.word	0x00000740
        /*02cc*/ 	.word	0x000000ff
        /*02d0*/ 	.word	0x00000090
        /*02d4*/ 	.short	0x0100
        /*02d6*/ 	.byte	0x07
	.zero		1


	//   ....[19]....
        /*02d8*/ 	.word	0x00000750
        /*02dc*/ 	.word	0x000000ff
        /*02e0*/ 	.word	0x00000098
        /*02e4*/ 	.short	0x0100
        /*02e6*/ 	.byte	0x07
	.zero		1


	//   ....[20]....
        /*02e8*/ 	.word	0x00000760
        /*02ec*/ 	.word	0x000000ff
        /*02f0*/ 	.word	0x000000a0
        /*02f4*/ 	.short	0x0100
        /*02f6*/ 	.byte	0x07
	.zero		1


	//   ....[21]....
        /*02f8*/ 	.word	0x00000770
        /*02fc*/ 	.word	0x000000ff
        /*0300*/ 	.word	0x000000a8
        /*0304*/ 	.short	0x0100
        /*0306*/ 	.byte	0x07
	.zero		1


	//   ....[22]....
        /*0308*/ 	.word	0x00000840
        /*030c*/ 	.word	0x000000ff
        /*0310*/ 	.word	0x000000b0
        /*0314*/ 	.short	0x0100
        /*0316*/ 	.byte	0x06
	.zero		1


	//   ....[23]....
        /*0318*/ 	.word	0x00000fa0
        /*031c*/ 	.word	0x00000008
        /*0320*/ 	.word	0x000000a0
        /*0324*/ 	.short	0x010a
        /*0326*/ 	.byte	0xff
	.zero		1


	//   ....[24]....
        /*0328*/ 	.word	0x00001080
        /*032c*/ 	.word	0x00000008
        /*0330*/ 	.word	0x00000090
        /*0334*/ 	.short	0x0101
        /*0336*/ 	.byte	0xff
	.zero		1


	//   ....[25]....
        /*0338*/ 	.word	0x000012d0
        /*033c*/ 	.word	0x00000003
        /*0340*/ 	.word	0x000000a0
        /*0344*/ 	.short	0x010a
        /*0346*/ 	.byte	0xff
	.zero		1


	//   ....[26]....
        /*0348*/ 	.word	0x000013f0
        /*034c*/ 	.word	0x00000003
        /*0350*/ 	.word	0x00000090
        /*0354*/ 	.short	0x0101
        /*0356*/ 	.byte	0xff
	.zero		1


	//   ....[27]....
        /*0358*/ 	.word	0x00001400
        /*035c*/ 	.word	0x00000008
        /*0360*/ 	.word	0x000000a0
        /*0364*/ 	.short	0x010a
        /*0366*/ 	.byte	0xff
	.zero		1


	//   ....[28]....
        /*0368*/ 	.word	0x00001490
        /*036c*/ 	.word	0x000000ff
        /*0370*/ 	.word	0x00000090
        /*0374*/ 	.short	0x010a
        /*0376*/ 	.byte	0x22
	.zero		1


	//   ....[29]....
        /*0378*/ 	.word	0x00001510
        /*037c*/ 	.word	0x000000ff
        /*0380*/ 	.word	0x000000a0
        /*0384*/ 	.short	0x0101
        /*0386*/ 	.byte	0x22
	.zero		1


	//   ....[30]....
        /*0388*/ 	.word	0x00001620
        /*038c*/ 	.word	0x000000ff
        /*0390*/ 	.word	0x00000038
        /*0394*/ 	.short	0x010a
        /*0396*/ 	.byte	0x06
	.zero		1


	//   ....[31]....
        /*0398*/ 	.word	0x000017f0
        /*039c*/ 	.word	0x000000ff
        /*03a0*/ 	.word	0x00000038
        /*03a4*/ 	.short	0x010a
        /*03a6*/ 	.byte	0x05
	.zero		1


	//   ....[32]....
        /*03a8*/ 	.word	0x00001a60
        /*03ac*/ 	.word	0x000000ff
        /*03b0*/ 	.word	0x00000038
        /*03b4*/ 	.short	0x010a
        /*03b6*/ 	.byte	0x21
	.zero		1


	//   ....[33]....
        /*03b8*/ 	.word	0x00001aa0
        /*03bc*/ 	.word	0x00000003
        /*03c0*/ 	.word	0x00000090
        /*03c4*/ 	.short	0x010a
        /*03c6*/ 	.byte	0xff
	.zero		1


	//   ....[34]....
        /*03c8*/ 	.word	0x00001b40
        /*03cc*/ 	.word	0x00000003
        /*03d0*/ 	.word	0x000000a0
        /*03d4*/ 	.short	0x0101
        /*03d6*/ 	.byte	0xff
	.zero		1


	//   ....[35]....
        /*03d8*/ 	.word	0x00001d80
        /*03dc*/ 	.word	0x000000ff
        /*03e0*/ 	.word	0x00000038
        /*03e4*/ 	.short	0x010a
        /*03e6*/ 	.byte	0x05
	.zero		1


	//   ....[36]....
        /*03e8*/ 	.word	0x00001e60
        /*03ec*/ 	.word	0x000000ff
        /*03f0*/ 	.word	0x00000090
        /*03f4*/ 	.short	0x010a
        /*03f6*/ 	.byte	0x0c
	.zero		1


	//   ....[37]....
        /*03f8*/ 	.word	0x00001f00
        /*03fc*/ 	.word	0x000000ff
        /*0400*/ 	.word	0x000000a0
        /*0404*/ 	.short	0x0101
        /*0406*/ 	.byte	0x0c
	.zero		1


	//   ....[38]....
        /*0408*/ 	.word	0x000023e0
        /*040c*/ 	.word	0x000000ff
        /*0410*/ 	.word	0x00000000
        /*0414*/ 	.short	0x010a
        /*0416*/ 	.byte	0x19
	.zero		1


	//   ....[39]....
        /*0418*/ 	.word	0x000023f0
        /*041c*/ 	.word	0x000000ff
        /*0420*/ 	.word	0x00000080
        /*0424*/ 	.short	0x010a
        /*0426*/ 	.byte	0x11
	.zero		1


	//   ....[40]....
        /*0428*/ 	.word	0x00002440
        /*042c*/ 	.word	0x000000ff
        /*0430*/ 	.word	0x00000080
        /*0434*/ 	.short	0x010a
        /*0436*/ 	.byte	0x11
	.zero		1


	//   ....[41]....
        /*0438*/ 	.word	0x00002650
        /*043c*/ 	.word	0x000000ff
        /*0440*/ 	.word	0x00000000
        /*0444*/ 	.short	0x010a
        /*0446*/ 	.byte	0x0d
	.zero		1


	//   ....[42]....
        /*0448*/ 	.word	0x00002800
        /*044c*/ 	.word	0x000000ff
        /*0450*/ 	.word	0x00000000
        /*0454*/ 	.short	0x010a
        /*0456*/ 	.byte	0x19
	.zero		1


	//   ....[43]....
        /*0458*/ 	.word	0x00002920
        /*045c*/ 	.word	0x000000ff
        /*0460*/ 	.word	0x00000080
        /*0464*/ 	.short	0x010a
        /*0466*/ 	.byte	0x10
	.zero		1


	//   ....[44]....
        /*0468*/ 	.word	0x00002930
        /*046c*/ 	.word	0x00000002
        /*0470*/ 	.word	0x00000090
        /*0474*/ 	.short	0x010a
        /*0476*/ 	.byte	0xff
	.zero		1


	//   ....[45]....
        /*0478*/ 	.word	0x000029d0
        /*047c*/ 	.word	0x00000002
        /*0480*/ 	.word	0x000000a0
        /*0484*/ 	.short	0x0101
        /*0486*/ 	.byte	0xff
	.zero		1


	//   ....[46]....
        /*0488*/ 	.word	0x00002ad0
        /*048c*/ 	.word	0x00000000
        /*0490*/ 	.word	0x00000080
        /*0494*/ 	.short	0x010a
        /*0496*/ 	.byte	0xff
	.zero		1


	//   ....[47]....
        /*0498*/ 	.word	0x00002b10
        /*049c*/ 	.word	0x00000000
        /*04a0*/ 	.word	0x00000080
        /*04a4*/ 	.short	0x010a
        /*04a6*/ 	.byte	0xff
	.zero		1


	//   ....[48]....
        /*04a8*/ 	.word	0x00002c10
        /*04ac*/ 	.word	0x000000ff
        /*04b0*/ 	.word	0x000000b0
        /*04b4*/ 	.short	0x0100
        /*04b6*/ 	.byte	0x05
	.zero		1


	//   ....[49]....
        /*04b8*/ 	.word	0x00002d00
        /*04bc*/ 	.word	0x000000ff
        /*04c0*/ 	.word	0x000000b0
        /*04c4*/ 	.short	0x0100
        /*04c6*/ 	.byte	0x05
	.zero		1


	//   ....[50]....
        /*04c8*/ 	.word	0x00002df0
        /*04cc*/ 	.word	0x000000ff
        /*04d0*/ 	.word	0x000000b0
        /*04d4*/ 	.short	0x0100
        /*04d6*/ 	.byte	0x05
	.zero		1


	//   ....[51]....
        /*04d8*/ 	.word	0x000030c0
        /*04dc*/ 	.word	0x00000003
        /*04e0*/ 	.word	0x00000000
        /*04e4*/ 	.short	0x010a
        /*04e6*/ 	.byte	0xff
	.zero		1


	//   ....[52]....
        /*04e8*/ 	.word	0x000030e0
        /*04ec*/ 	.word	0x00000003
        /*04f0*/ 	.word	0x00000000
        /*04f4*/ 	.short	0x010a
        /*04f6*/ 	.byte	0xff
	.zero		1


	//   ....[53]....
        /*04f8*/ 	.word	0x000032c0
        /*04fc*/ 	.word	0x00000003
        /*0500*/ 	.word	0x00000000
        /*0504*/ 	.short	0x010a
        /*0506*/ 	.byte	0xff
	.zero		1


	//   ....[54]....
        /*0508*/ 	.word	0x000032e0
        /*050c*/ 	.word	0x00000003
        /*0510*/ 	.word	0x00000000
        /*0514*/ 	.short	0x010a
        /*0516*/ 	.byte	0xff
	.zero		1


	//   ....[55]....
        /*0518*/ 	.word	0x000033d0
        /*051c*/ 	.word	0x00000003
        /*0520*/ 	.word	0x00000000
        /*0524*/ 	.short	0x0101
        /*0526*/ 	.byte	0xff
	.zero		1


	//   ....[56]....
        /*0528*/ 	.word	0x000034c0
        /*052c*/ 	.word	0x00000003
        /*0530*/ 	.word	0x00000090
        /*0534*/ 	.short	0x010a
        /*0536*/ 	.byte	0xff
	.zero		1


	//   ....[57]....
        /*0538*/ 	.word	0x00003520
        /*053c*/ 	.word	0x00000003
        /*0540*/ 	.word	0x000000a0
        /*0544*/ 	.short	0x0101
        /*0546*/ 	.byte	0xff
	.zero		1


	//   ....[58]....
        /*0548*/ 	.word	0x000036f0
        /*054c*/ 	.word	0x00000037
        /*0550*/ 	.word	0x00000070
        /*0554*/ 	.short	0x010a
        /*0556*/ 	.byte	0xff
	.zero		1


	//   ....[59]....
        /*0558*/ 	.word	0x000055f0
        /*055c*/ 	.word	0x00000007
        /*0560*/ 	.word	0x00000000
        /*0564*/ 	.short	0x0101
        /*0566*/ 	.byte	0xff
	.zero		1


	//   ....[60]....
        /*0568*/ 	.word	0x00005610
        /*056c*/ 	.word	0x00000005
        /*0570*/ 	.word	0x00000090
        /*0574*/ 	.short	0x010a
        /*0576*/ 	.byte	0xff
	.zero		1


	//   ....[61]....
        /*0578*/ 	.word	0x000056d0
        /*057c*/ 	.word	0x00000005
        /*0580*/ 	.word	0x000000a0
        /*0584*/ 	.short	0x0101
        /*0586*/ 	.byte	0xff
	.zero		1


	//   ....[62]....
        /*0588*/ 	.word	0x00005960
        /*058c*/ 	.word	0x00000005
        /*0590*/ 	.word	0x00000000
        /*0594*/ 	.short	0x0101
        /*0596*/ 	.byte	0xff
	.zero		1


	//   ....[63]....
        /*0598*/ 	.word	0x00005970
        /*059c*/ 	.word	0x00000003
        /*05a0*/ 	.word	0x000000b0
        /*05a4*/ 	.short	0x010a
        /*05a6*/ 	.byte	0xff
	.zero		1


	//   ....[64]....
        /*05a8*/ 	.word	0x00005d10
        /*05ac*/ 	.word	0x00000003
        /*05b0*/ 	.word	0x000000b0
        /*05b4*/ 	.short	0x0100
        /*05b6*/ 	.byte	0xff
	.zero		1


	//   ....[65]....
        /*05b8*/ 	.word	0x00005d70
        /*05bc*/ 	.word	0x00000008
        /*05c0*/ 	.word	0x000000a0
        /*05c4*/ 	.short	0x010a
        /*05c6*/ 	.byte	0xff
	.zero		1


	//   ....[66]....
        /*05c8*/ 	.word	0x00005dd0
        /*05cc*/ 	.word	0x00000003
        /*05d0*/ 	.word	0x000000a0
        /*05d4*/ 	.short	0x010a
        /*05d6*/ 	.byte	0xff
	.zero		1


	//   ....[67]....
        /*05d8*/ 	.word	0x00005e30
        /*05dc*/ 	.word	0x00000008
        /*05e0*/ 	.word	0x000000a0
        /*05e4*/ 	.short	0x010a
        /*05e6*/ 	.byte	0xff
	.zero		1


	//   ....[68]....
        /*05e8*/ 	.word	0x00005e90
        /*05ec*/ 	.word	0x00000000
        /*05f0*/ 	.word	0x00000090
        /*05f4*/ 	.short	0x010a
        /*05f6*/ 	.byte	0xff
	.zero		1


	//   ....[69]....
        /*05f8*/ 	.word	0x00005f10
        /*05fc*/ 	.word	0x00000000
        /*0600*/ 	.word	0x00000038
        /*0604*/ 	.short	0x010a
        /*0606*/ 	.byte	0xff
	.zero		1


	//   ....[70]....
        /*0608*/ 	.word	0x00005f70
        /*060c*/ 	.word	0x00000003
        /*0610*/ 	.word	0x00000090
        /*0614*/ 	.short	0x010a
        /*0616*/ 	.byte	0xff
	.zero		1


	//   ....[71]....
        /*0618*/ 	.word	0x00005ff0
        /*061c*/ 	.word	0x00000000
        /*0620*/ 	.word	0x00000038
        /*0624*/ 	.short	0x010a
        /*0626*/ 	.byte	0xff
	.zero		1


	//   ....[72]....
        /*0628*/ 	.word	0x00006050
        /*062c*/ 	.word	0x00000002
        /*0630*/ 	.word	0x00000090
        /*0634*/ 	.short	0x010a
        /*0636*/ 	.byte	0xff
	.zero		1


	//   ....[73]....
        /*0638*/ 	.word	0x000060d0
        /*063c*/ 	.word	0x00000000
        /*0640*/ 	.word	0x00000080
        /*0644*/ 	.short	0x010a
        /*0646*/ 	.byte	0xff
	.zero		1


	//   ....[74]....
        /*0648*/ 	.word	0x00006150
        /*064c*/ 	.word	0x00000000
        /*0650*/ 	.word	0x00000000
        /*0654*/ 	.short	0x010a
        /*0656*/ 	.byte	0xff
	.zero		1


	//   ....[75]....
        /*0658*/ 	.word	0x000061c0
        /*065c*/ 	.word	0x00000002
        /*0660*/ 	.word	0x00000090
        /*0664*/ 	.short	0x010a
        /*0666*/ 	.byte	0xff
	.zero		1


	//   ....[76]....
        /*0668*/ 	.word	0x00006220
        /*066c*/ 	.word	0x00000003
        /*0670*/ 	.word	0x00000000
        /*0674*/ 	.short	0x010a
        /*0676*/ 	.byte	0xff
	.zero		1


	//   ....[77]....
        /*0678*/ 	.word	0x00006280
        /*067c*/ 	.word	0x00000003
        /*0680*/ 	.word	0x00000000
        /*0684*/ 	.short	0x010a
        /*0686*/ 	.byte	0xff
	.zero		1


	//   ....[78]....
        /*0688*/ 	.word	0x000062d0
        /*068c*/ 	.word	0x00000003
        /*0690*/ 	.word	0x00000090
        /*0694*/ 	.short	0x010a
        /*0696*/ 	.byte	0xff
	.zero		1


	//   ....[79]....
        /*0698*/ 	.word	0x00006330
        /*069c*/ 	.word	0x00000037
        /*06a0*/ 	.word	0x00000070
        /*06a4*/ 	.short	0x010a
        /*06a6*/ 	.byte	0xff
	.zero		1


	//   ....[80]....
        /*06a8*/ 	.word	0x00006390
        /*06ac*/ 	.word	0x00000005
        /*06b0*/ 	.word	0x00000090
        /*06b4*/ 	.short	0x010a
        /*06b6*/ 	.byte	0xff
	.zero		1


	//   ....[81]....
        /*06b8*/ 	.word	0x000063e0
        /*06bc*/ 	.word	0x00000003
        /*06c0*/ 	.word	0x000000b0
        /*06c4*/ 	.short	0x010a
        /*06c6*/ 	.byte	0xff
	.zero		1


	//----- nvinfo : EIATTR_NUM_MBARRIERS
	.align		4
.L_60:
        /*06c8*/ 	.byte	0x03, 0x38
        /*06ca*/ 	.short	0x001b


	//----- nvinfo : EIATTR_EXIT_INSTR_OFFSETS
	.align		4
        /*06cc*/ 	.byte	0x04, 0x1c
        /*06ce*/ 	.short	(.L_62 - .L_61)


	//   ....[0]....
.L_61:
        /*06d0*/ 	.word	0x00005d50


	//----- nvinfo : EIATTR_MAX_THREADS
	.align		4
.L_62:
        /*06d4*/ 	.byte	0x04, 0x05
        /*06d6*/ 	.short	(.L_64 - .L_63)
.L_63:
        /*06d8*/ 	.word	0x000000e0
        /*06dc*/ 	.word	0x00000001
        /*06e0*/ 	.word	0x00000001


	//----- nvinfo : EIATTR_CRS_STACK_SIZE
	.align		4
.L_64:
        /*06e4*/ 	.byte	0x04, 0x1e
        /*06e6*/ 	.short	(.L_66 - .L_65)
.L_65:
        /*06e8*/ 	.word	0x00000000


	//----- nvinfo : EIATTR_CBANK_PARAM_SIZE
	.align		4
.L_66:
        /*06ec*/ 	.byte	0x03, 0x19
        /*06ee*/ 	.short	0x0404


	//----- nvinfo : EIATTR_PARAM_CBANK
	.align		4
        /*06f0*/ 	.byte	0x04, 0x0a
        /*06f2*/ 	.short	(.L_68 - .L_67)
	.align		4
.L_67:
        /*06f4*/ 	.word	index@(.nv.constant0.kernel_cutlass_kernel_cudnngrouped_gemmgrouped_gemm_swiglugrouped_gemm_swiglu_quantBlockScaledContiguousGroupedGemmKernel_object_at__TiledMMA_ThrLayoutVMNK21111000_PermutationMNK____MMAAt_0)
        /*06f8*/ 	.short	0x0380
        /*06fa*/ 	.short	0x0404


	//----- nvinfo : EIATTR_SW_WAR
	.align		4
.L_68:
        /*06fc*/ 	.byte	0x04, 0x36
        /*06fe*/ 	.short	(.L_70 - .L_69)
.L_69:
        /*0700*/ 	.word	0x00000008
.L_70:


//--------------------- .nv.compat                --------------------------
	.section	.nv.compat,"",@"SHT_CUDA_COMPAT_INFO"
	.align	4
        /*0000*/ 	.byte	0x02, 0x02, 0x02, 0x00, 0x02, 0x05, 0x05, 0x00, 0x02, 0x03, 0x01, 0x00, 0x02, 0x06, 0x01, 0x00


//--------------------- .nv.callgraph             --------------------------
	.section	.nv.callgraph,"",@"SHT_CUDA_CALLGRAPH"
	.align	4
	.sectionentsize	8
	.align		4
        /*0000*/ 	.word	0x00000000
	.align		4
        /*0004*/ 	.word	0xffffffff
	.align		4
        /*0008*/ 	.word	0x00000000
	.align		4
        /*000c*/ 	.word	0xfffffffe
	.align		4
        /*0010*/ 	.word	0x00000000
	.align		4
        /*0014*/ 	.word	0xfffffffd
	.align		4
        /*0018*/ 	.word	0x00000000
	.align		4
        /*001c*/ 	.word	0xfffffffc


//--------------------- .text.kernel_cutlass_kernel_cudnngrouped_gemmgrouped_gemm_swiglugrouped_gemm_swiglu_quantBlockScaledContiguousGroupedGemmKernel_object_at__TiledMMA_ThrLayoutVMNK21111000_PermutationMNK____MMAAt_0 --------------------------
	.section	.text.kernel_cutlass_kernel_cudnngrouped_gemmgrouped_gemm_swiglugrouped_gemm_swiglu_quantBlockScaledContiguousGroupedGemmKernel_object_at__TiledMMA_ThrLayoutVMNK21111000_PermutationMNK____MMAAt_0,"ax",@progbits
	.align	128
        .global         kernel_cutlass_kernel_cudnngrouped_gemmgrouped_gemm_swiglugrouped_gemm_swiglu_quantBlockScaledContiguousGroupedGemmKernel_object_at__TiledMMA_ThrLayoutVMNK21111000_PermutationMNK____MMAAt_0
        .type           kernel_cutlass_kernel_cudnngrouped_gemmgrouped_gemm_swiglugrouped_gemm_swiglu_quantBlockScaledContiguousGroupedGemmKernel_object_at__TiledMMA_ThrLayoutVMNK21111000_PermutationMNK____MMAAt_0,@function
        .size           kernel_cutlass_kernel_cudnngrouped_gemmgrouped_gemm_swiglugrouped_gemm_swiglu_quantBlockScaledContiguousGroupedGemmKernel_object_at__TiledMMA_ThrLayoutVMNK21111000_PermutationMNK____MMAAt_0,(.L_x_116 - kernel_cutlass_kernel_cudnngrouped_gemmgrouped_gemm_swiglugrouped_gemm_swiglu_quantBlockScaledContiguousGroupedGemmKernel_object_at__TiledMMA_ThrLayoutVMNK21111000_PermutationMNK____MMAAt_0)
        .other          kernel_cutlass_kernel_cudnngrouped_gemmgrouped_gemm_swiglugrouped_gemm_swiglu_quantBlockScaledContiguousGroupedGemmKernel_object_at__TiledMMA_ThrLayoutVMNK21111000_PermutationMNK____MMAAt_0,@"STO_CUDA_ENTRY STV_DEFAULT"
kernel_cutlass_kernel_cudnngrouped_gemmgrouped_gemm_swiglugrouped_gemm_swiglu_quantBlockScaledContiguousGroupedGemmKernel_object_at__TiledMMA_ThrLayoutVMNK21111000_PermutationMNK____MMAAt_0:
.text.kernel_cutlass_kernel_cudnngrouped_gemmgrouped_gemm_swiglugrouped_gemm_swiglu_quantBlockScaledContiguousGroupedGemmKernel_object_at__TiledMMA_ThrLayoutVMNK21111000_PermutationMNK____MMAAt_0:
[----:B------:R-:W1:Y:S01]  /*0000*/  LDC R1, c[0x0][0x37c] ;  /* 0x0000df00ff017b82 */ /* 0x000e620000000800 */
[----:B------:R-:W2:Y:S01]  /*0010*/  S2R R3, SR_TID.Y ;  /* 0x0000000000037919 */ /* 0x000ea20000002200 */
[----:B------:R-:W3:Y:S06]  /*0020*/  LDCU UR5, c[0x0][0x360] ;  /* 0x00006c00ff0577ac */ /* 0x000eec0008000800 */
[----:B------:R-:W4:Y:S01]  /*0030*/  S2UR UR21, SR_CTAID.X ;  /* 0x00000000001579c3 */ /* 0x000f220000002500 */
[----:B------:R-:W2:Y:S01]  /*0040*/  S2R R0, SR_TID.Z ;  /* 0x0000000000007919 */ /* 0x000ea20000002300 */
[----:B------:R-:W2:Y:S01]  /*0050*/  LDCU UR4, c[0x0][0x364] ;  /* 0x00006c80ff0477ac */ /* 0x000ea20008000800 */
[----:B------:R-:W3:Y:S01]  /*0060*/  S2R R60, SR_TID.X ;  /* 0x00000000003c7919 */ /* 0x000ee20000002100 */
[----:B------:R-:W5:Y:S01]  /*0070*/  LDCU.U8 UR7, c[0x0][0x382] ;  /* 0x00007040ff0777ac */ /* 0x000f620008000000 */
[----:B------:R-:W4:Y:S02]  /*0080*/  LDCU.U8 UR6, c[0x0][0x381] ;  /* 0x00007020ff0677ac */ /* 0x000f240008000000 */
[----:B----4-:R-:W-:-:S02]  /*0090*/  ULOP3.LUT UR23, UR21, 0x1, URZ, 0xc0, !UPT ;  /* 0x0000000115177892 */ /* 0x010fc4000f8ec0ff */
[----:B-----5:R-:W-:Y:S02]  /*00a0*/  ULOP3.LUT UR7, UR7, 0x1, URZ, 0xc0, !UPT ;  /* 0x0000000107077892 */ /* 0x020fe4000f8ec0ff */
[----:B------:R-:W-:Y:S02]  /*00b0*/  ULOP3.LUT UR6, UR6, 0x1, URZ, 0xc0, !UPT ;  /* 0x0000000106067892 */ /* 0x000fe4000f8ec0ff */
[----:B------:R-:W-:Y:S02]  /*00c0*/  UISETP.NE.U32.AND UP6, UPT, UR7, 0x1, UPT ;  /* 0x000000010700788c */ /* 0x000fe4000bfc5070 */
[----:B------:R-:W-:Y:S01]  /*00d0*/  UISETP.NE.U32.AND UP5, UPT, UR6, 0x1, UPT ;  /* 0x000000010600788c */ /* 0x000fe2000bfa5070 */
[----:B--2---:R-:W-:Y:S01]  /*00e0*/  IMAD R3, R0, UR4, R3 ;  /* 0x0000000400037c24 */ /* 0x004fe2000f8e0203 */
[----:B------:R-:W2:Y:S03]  /*00f0*/  S2UR UR4, SR_CgaCtaId ;  /* 0x00000000000479c3 */ /* 0x000ea60000008800 */
[----:B---3--:R-:W-:Y:S01]  /*0100*/  IMAD R65, R3, UR5, R60 ;  /* 0x0000000503417c24 */ /* 0x008fe2000f8e023c */
[----:B------:R-:W3:Y:S04]  /*0110*/  LDCU UR5, c[0x0][0x36c] ;  /* 0x00006d80ff0577ac */ /* 0x000ee80008000800 */
[----:B------:R-:W-:-:S06]  /*0120*/  SHF.R.U32.HI R65, RZ, 0x5, R65 ;  /* 0x00000005ff417819 */ /* 0x000fcc0000011641 */
[----:B------:R-:W4:Y:S01]  /*0130*/  SHFL.IDX PT, R65, R65, RZ, 0x1f ;  /* 0x00001fff41417589 */ /* 0x000f2200000e0000 */
[----:B---3--:R-:W-:Y:S01]  /*0140*/  UISETP.EQ.U32.AND UP4, UPT, UR5, 0x1, UPT ;  /* 0x000000010500788c */ /* 0x008fe2000bf82070 */
[C---:B----4-:R-:W-:Y:S02]  /*0150*/  ISETP.NE.AND P1, PT, R65.reuse, 0x5, PT ;  /* 0x000000054100780c */ /* 0x050fe40003f25270 */
[----:B------:R-:W-:-:S11]  /*0160*/  ISETP.NE.AND P0, PT, R65, RZ, PT ;  /* 0x000000ff4100720c */ /* 0x000fd60003f05270 */
[----:B-12---:R-:W-:Y:S05]  /*0170*/  @P1 BRA `(.L_x_0) ;  /* 0x0000000000501947 */ /* 0x006fea0003800000 */
[----:B------:R-:W1:Y:S02]  /*0180*/  LDCU.64 UR6, c[0x0][0x348] ;  /* 0x00006900ff0677ac */ /* 0x000e640008000a00 */
[----:B-1----:R-:W-:Y:S02]  /*0190*/  UIADD3 UR16, UP1, UPT, UR6, 0x40, URZ ;  /* 0x0000004006107890 */ /* 0x002fe4000ff3e0ff */
[----:B------:R-:W-:Y:S02]  /*01a0*/  UIADD3 UR14, UP0, UPT, UR6, 0xc0, URZ ;  /* 0x000000c0060e7890 */ /* 0x000fe4000ff1e0ff */
[----:B------:R-:W-:Y:S02]  /*01b0*/  UIADD3 UR12, UP3, UPT, UR6, 0x140, URZ ;  /* 0x00000140060c7890 */ /* 0x000fe4000ff7e0ff */
[----:B------:R-:W-:Y:S02]  /*01c0*/  UIADD3 UR10, UP2, UPT, UR6, 0x1c0, URZ ;  /* 0x000001c0060a7890 */ /* 0x000fe4000ff5e0ff */
[----:B------:R-:W-:-:S02]  /*01d0*/  UIADD3.X UR17, UPT, UPT, URZ, UR7, URZ, UP1, !UPT ;  /* 0x00000007ff117290 */ /* 0x000fc40008ffe4ff */
[----:B------:R-:W-:Y:S02]  /*01e0*/  UIADD3 UR8, UP1, UPT, UR6, 0x240, URZ ;  /* 0x0000024006087890 */ /* 0x000fe4000ff3e0ff */
[----:B------:R-:W-:Y:S02]  /*01f0*/  UIADD3.X UR15, UPT, UPT, URZ, UR7, URZ, UP0, !UPT ;  /* 0x00000007ff0f7290 */ /* 0x000fe400087fe4ff */
[----:B------:R-:W-:Y:S02]  /*0200*/  UIADD3 UR6, UP0, UPT, UR6, 0x2c0, URZ ;  /* 0x000002c006067890 */ /* 0x000fe4000ff1e0ff */
[----:B------:R-:W-:Y:S01]  /*0210*/  UIADD3.X UR13, UPT, UPT, URZ, UR7, URZ, UP3, !UPT ;  /* 0x00000007ff0d7290 */ /* 0x000fe20009ffe4ff */
[----:B------:R1:W-:Y:S01]  /*0220*/  UTMACCTL.PF [UR16] ;  /* 0x00000000100079b9 */ /* 0x0003e20008040000 */
[----:B------:R-:W-:-:S03]  /*0230*/  UIADD3.X UR11, UPT, UPT, URZ, UR7, URZ, UP2, !UPT ;  /* 0x00000007ff0b7290 */ /* 0x000fc600097fe4ff */
[----:B------:R1:W-:Y:S01]  /*0240*/  UTMACCTL.PF [UR14] ;  /* 0x000000000e0079b9 */ /* 0x0003e20008040000 */
[----:B------:R-:W-:-:S03]  /*0250*/  UIADD3.X UR9, UPT, UPT, URZ, UR7, URZ, UP1, !UPT ;  /* 0x00000007ff097290 */ /* 0x000fc60008ffe4ff */
[----:B------:R1:W-:Y:S01]  /*0260*/  UTMACCTL.PF [UR12] ;  /* 0x000000000c0079b9 */ /* 0x0003e20008040000 */
[----:B------:R-:W-:Y:S01]  /*0270*/  UIADD3.X UR7, UPT, UPT, URZ, UR7, URZ, UP0, !UPT ;  /* 0x00000007ff077290 */ /* 0x000fe200087fe4ff */
[----:B------:R1:W-:Y:S04]  /*0280*/  UTMACCTL.PF [UR10] ;  /* 0x000000000a0079b9 */ /* 0x0003e80008040000 */
[----:B------:R1:W-:Y:S04]  /*0290*/  UTMACCTL.PF [UR8] ;  /* 0x00000000080079b9 */ /* 0x0003e80008040000 */
[----:B------:R1:W-:Y:S02]  /*02a0*/  UTMACCTL.PF [UR6] ;  /* 0x00000000060079b9 */ /* 0x0003e40008040000 */
[----:B-1----:R-:W-:Y:S01]  /*02b0*/  NOP ;  /* 0x0000000000007918 */ /* 0x002fe20000000000 */
.L_x_0:
[----:B------:R-:W-:Y:S05]  /*02c0*/  @P0 BRA `(.L_x_1) ;  /* 0x0000000000580947 */ /* 0x000fea0003800000 */
[----:B------:R-:W-:Y:S01]  /*02d0*/  UMOV UR6, 0x400 ;  /* 0x0000040000067882 */ /* 0x000fe20000000000 */
[----:B------:R-:W-:Y:S01]  /*02e0*/  UMOV UR5, 0x1 ;  /* 0x0000000100057882 */ /* 0x000fe20000000000 */
[----:B------:R-:W-:Y:S02]  /*02f0*/  ULEA UR6, UR4, UR6, 0x18 ;  /* 0x0000000604067291 */ /* 0x000fe4000f8ec0ff */
[----:B------:R-:W-:-:S04]  /*0300*/  UIADD3 UR8, UPT, UPT, -UR5, 0x100000, URZ ;  /* 0x0010000005087890 */ /* 0x000fc8000fffe1ff */
[----:B------:R-:W-:Y:S02]  /*0310*/  USHF.L.U32 UR9, UR8, 0xb, URZ ;  /* 0x0000000b08097899 */ /* 0x000fe400080006ff */
[----:B------:R-:W-:Y:S01]  /*0320*/  USHF.L.U32 UR8, UR8, 0x1, URZ ;  /* 0x0000000108087899 */ /* 0x000fe200080006ff */
[----:B------:R-:W1:Y:S11]  /*0330*/  FENCE.VIEW.ASYNC.S ;  /* 0x00000000000073c6 */ /* 0x000e760000000000 */
[----:B-1----:R1:W2:Y:S01]  /*0340*/  SYNCS.EXCH.64 URZ, [UR6], UR8 ;  /* 0x0000000806ff75b2 */ /* 0x0022a20008000100 */
[----:B------:R1:W3:Y:S01]  /*0350*/  SYNCS.EXCH.64 URZ, [UR6+0x8], UR8 ;  /* 0x0000080806ff75b2 */ /* 0x0002e20008000100 */
[----:B------:R1:W4:Y:S01]  /*0360*/  SYNCS.EXCH.64 URZ, [UR6+0x10], UR8 ;  /* 0x0000100806ff75b2 */ /* 0x0003220008000100 */
[----:B------:R1:W1:Y:S01]  /*0370*/  SYNCS.EXCH.64 URZ, [UR6+0x18], UR8 ;  /* 0x0000180806ff75b2 */ /* 0x0002620008000100 */
        /* <DEDUP_REMOVED lines=10> */
[----:B------:R-:W-:Y:S01]  /*0420*/  NOP ;  /* 0x0000000000007918 */ /* 0x000fe20000000000 */
.L_x_1:
[----:B------:R-:W-:Y:S01]  /*0430*/  NOP ;  /* 0x0000000000007918 */ /* 0x000fe20000000000 */
[----:B------:R-:W-:Y:S05]  /*0440*/  BRA.U !UP4, `(.L_x_2) ;  /* 0x000000010c087547 */ /* 0x000fea000b800000 */
[----:B-1234-:R-:W-:Y:S01]  /*0450*/  UCGABAR_ARV ;  /* 0x00000000000079c7 */ /* 0x01efe20008000000 */
[----:B------:R-:W-:Y:S05]  /*0460*/  BRA `(.L_x_3) ;  /* 0x0000000000047947 */ /* 0x000fea0003800000 */
.L_x_2:
[----:B-1234-:R-:W-:Y:S01]  /*0470*/  NOP ;  /* 0x0000000000007918 */ /* 0x01efe20000000000 */
.L_x_3:
[----:B------:R-:W-:Y:S05]  /*0480*/  BRA.U !UP4, `(.L_x_4) ;  /* 0x000000010c0c7547 */ /* 0x000fea000b800000 */
[----:B------:R-:W-:Y:S01]  /*0490*/  UCGABAR_WAIT ;  /* 0x0000000000007dc7 */ /* 0x000fe20008000000 */
[----:B------:R-:W-:Y:S01]  /*04a0*/  CCTL.IVALL ;  /* 0x00000000ff00798f */ /* 0x000fe20002000000 */
[----:B------:R-:W-:Y:S05]  /*04b0*/  BRA `(.L_x_5) ;  /* 0x0000000000047947 */ /* 0x000fea0003800000 */
.L_x_4:
[----:B------:R-:W-:Y:S06]  /*04c0*/  BAR.SYNC.DEFER_BLOCKING 0x0 ;  /* 0x0000000000007b1d */ /* 0x000fec0000010000 */
.L_x_5:
[----:B------:R-:W-:Y:S05]  /*04d0*/  @P0 BRA `(.L_x_6) ;  /* 0x0000000000400947 */ /* 0x000fea0003800000 */
[----:B------:R-:W-:Y:S01]  /*04e0*/  UMOV UR7, 0x400 ;  /* 0x0000040000077882 */ /* 0x000fe20000000000 */
[----:B------:R-:W-:Y:S01]  /*04f0*/  UMOV UR6, 0x1 ;  /* 0x0000000100067882 */ /* 0x000fe20000000000 */
[----:B------:R-:W-:Y:S01]  /*0500*/  UMOV UR5, 0x8 ;  /* 0x0000000800057882 */ /* 0x000fe20000000000 */
[----:B------:R-:W-:Y:S02]  /*0510*/  ULEA UR7, UR4, UR7, 0x18 ;  /* 0x0000000704077291 */ /* 0x000fe4000f8ec0ff */
[----:B------:R-:W-:-:S04]  /*0520*/  UIADD3 UR8, UPT, UPT, -UR6, 0x100000, URZ ;  /* 0x0010000006087890 */ /* 0x000fc8000fffe1ff */
[----:B------:R-:W-:Y:S02]  /*0530*/  USHF.L.U32 UR9, UR8, 0xb, URZ ;  /* 0x0000000b08097899 */ /* 0x000fe400080006ff */
[----:B------:R-:W-:Y:S02]  /*0540*/  USHF.L.U32 UR8, UR8, 0x1, URZ ;  /* 0x0000000108087899 */ /* 0x000fe400080006ff */
[----:B------:R-:W-:-:S04]  /*0550*/  UIADD3 UR10, UPT, UPT, -UR5, 0x100000, URZ ;  /* 0x00100000050a7890 */ /* 0x000fc8000fffe1ff */
[----:B------:R-:W-:Y:S02]  /*0560*/  USHF.L.U32 UR11, UR10, 0xb, URZ ;  /* 0x0000000b0a0b7899 */ /* 0x000fe400080006ff */
[----:B------:R-:W-:Y:S01]  /*0570*/  USHF.L.U32 UR10, UR10, 0x1, URZ ;  /* 0x000000010a0a7899 */ /* 0x000fe200080006ff */
[----:B------:R-:W1:Y:S03]  /*0580*/  FENCE.VIEW.ASYNC.S ;  /* 0x00000000000073c6 */ /* 0x000e660000000000 */
[----:B-1----:R1:W2:Y:S01]  /*0590*/  SYNCS.EXCH.64 URZ, [UR7+0x70], UR8 ;  /* 0x0000700807ff75b2 */ /* 0x0022a20008000100 */
[----:B------:R1:W3:Y:S07]  /*05a0*/  SYNCS.EXCH.64 URZ, [UR7+0x78], UR8 ;  /* 0x0000780807ff75b2 */ /* 0x0002ee0008000100 */
[----:B------:R1:W4:Y:S01]  /*05b0*/  SYNCS.EXCH.64 URZ, [UR7+0x80], UR10 ;  /* 0x0000800a07ff75b2 */ /* 0x0003220008000100 */
[----:B------:R1:W1:Y:S01]  /*05c0*/  SYNCS.EXCH.64 URZ, [UR7+0x88], UR10 ;  /* 0x0000880a07ff75b2 */ /* 0x0002620008000100 */
[----:B------:R-:W-:Y:S01]  /*05d0*/  NOP ;  /* 0x0000000000007918 */ /* 0x000fe20000000000 */
.L_x_6:
[----:B------:R-:W-:Y:S01]  /*05e0*/  NOP ;  /* 0x0000000000007918 */ /* 0x000fe20000000000 */
[----:B------:R-:W-:Y:S05]  /*05f0*/  BRA.U !UP4, `(.L_x_7) ;  /* 0x000000010c087547 */ /* 0x000fea000b800000 */
[----:B-1234-:R-:W-:Y:S01]  /*0600*/  UCGABAR_ARV ;  /* 0x00000000000079c7 */ /* 0x01efe20008000000 */
[----:B------:R-:W-:Y:S05]  /*0610*/  BRA `(.L_x_8) ;  /* 0x0000000000047947 */ /* 0x000fea0003800000 */
.L_x_7:
[----:B-1234-:R-:W-:Y:S01]  /*0620*/  NOP ;  /* 0x0000000000007918 */ /* 0x01efe20000000000 */
.L_x_8:
[----:B------:R-:W-:Y:S05]  /*0630*/  BRA.U !UP4, `(.L_x_9) ;  /* 0x000000010c0c7547 */ /* 0x000fea000b800000 */
[----:B------:R-:W-:Y:S01]  /*0640*/  UCGABAR_WAIT ;  /* 0x0000000000007dc7 */ /* 0x000fe20008000000 */
[----:B------:R-:W-:Y:S01]  /*0650*/  CCTL.IVALL ;  /* 0x00000000ff00798f */ /* 0x000fe20002000000 */
[----:B------:R-:W-:Y:S05]  /*0660*/  BRA `(.L_x_10) ;  /* 0x0000000000047947 */ /* 0x000fea0003800000 */
.L_x_9:
[----:B------:R-:W-:Y:S06]  /*0670*/  BAR.SYNC.DEFER_BLOCKING 0x0 ;  /* 0x0000000000007b1d */ /* 0x000fec0000010000 */
.L_x_10:
        /* <DEDUP_REMOVED lines=17> */
.L_x_11:
[----:B------:R-:W-:Y:S01]  /*0790*/  NOP ;  /* 0x0000000000007918 */ /* 0x000fe20000000000 */
[----:B-1234-:R-:W-:Y:S06]  /*07a0*/  BAR.SYNC.DEFER_BLOCKING 0x0 ;  /* 0x0000000000007b1d */ /* 0x01efec0000010000 */
[----:B------:R-:W-:Y:S05]  /*07b0*/  @P0 BRA `(.L_x_12) ;  /* 0x0000000000280947 */ /* 0x000fea0003800000 */
[----:B------:R-:W-:Y:S01]  /*07c0*/  UMOV UR6, 0x400 ;  /* 0x0000040000067882 */ /* 0x000fe20000000000 */
[----:B------:R-:W-:Y:S01]  /*07d0*/  UMOV UR5, 0x20 ;  /* 0x0000002000057882 */ /* 0x000fe20000000000 */
[----:B------:R-:W-:Y:S02]  /*07e0*/  ULEA UR6, UR4, UR6, 0x18 ;  /* 0x0000000604067291 */ /* 0x000fe4000f8ec0ff */
[----:B------:R-:W-:-:S04]  /*07f0*/  UIADD3 UR8, UPT, UPT, -UR5, 0x100000, URZ ;  /* 0x0010000005087890 */ /* 0x000fc8000fffe1ff */
[----:B------:R-:W-:Y:S02]  /*0800*/  USHF.L.U32 UR9, UR8, 0xb, URZ ;  /* 0x0000000b08097899 */ /* 0x000fe400080006ff */
[----:B------:R-:W-:Y:S01]  /*0810*/  USHF.L.U32 UR8, UR8, 0x1, URZ ;  /* 0x0000000108087899 */ /* 0x000fe200080006ff */
[----:B------:R-:W-:Y:S01]  /*0820*/  ELECT P0, URZ, PT ;  /* 0x0000000000ff782f */ /* 0x000fe20003800000 */
[----:B------:R-:W1:Y:S10]  /*0830*/  FENCE.VIEW.ASYNC.S ;  /* 0x00000000000073c6 */ /* 0x000e740000000000 */
[----:B-1----:R1:W2:Y:S01]  /*0840*/  SYNCS.EXCH.64 URZ, [UR6+0xb0], UR8 ;  /* 0x0000b00806ff75b2 */ /* 0x0022a20008000100 */
[----:B------:R-:W-:Y:S01]  /*0850*/  NOP ;  /* 0x0000000000007918 */ /* 0x000fe20000000000 */
.L_x_12:
[----:B------:R-:W-:Y:S01]  /*0860*/  NOP ;  /* 0x0000000000007918 */ /* 0x000fe20000000000 */
[----:B------:R-:W-:Y:S05]  /*0870*/  BRA.U !UP4, `(.L_x_13) ;  /* 0x000000010c087547 */ /* 0x000fea000b800000 */
[----:B--2---:R-:W-:Y:S01]  /*0880*/  UCGABAR_ARV ;  /* 0x00000000000079c7 */ /* 0x004fe20008000000 */
[----:B------:R-:W-:Y:S05]  /*0890*/  BRA `(.L_x_14) ;  /* 0x0000000000047947 */ /* 0x000fea0003800000 */
.L_x_13:
[----:B--2---:R-:W-:Y:S01]  /*08a0*/  NOP ;  /* 0x0000000000007918 */ /* 0x004fe20000000000 */
.L_x_14:
[----:B------:R-:W-:Y:S05]  /*08b0*/  BRA.U !UP4, `(.L_x_15) ;  /* 0x000000010c0c7547 */ /* 0x000fea000b800000 */
[----:B------:R-:W-:Y:S01]  /*08c0*/  UCGABAR_WAIT ;  /* 0x0000000000007dc7 */ /* 0x000fe20008000000 */
[----:B------:R-:W-:Y:S01]  /*08d0*/  CCTL.IVALL ;  /* 0x00000000ff00798f */ /* 0x000fe20002000000 */
[----:B------:R-:W-:Y:S05]  /*08e0*/  BRA `(.L_x_16) ;  /* 0x0000000000047947 */ /* 0x000fea0003800000 */
.L_x_15:
[----:B------:R-:W-:Y:S06]  /*08f0*/  BAR.SYNC.DEFER_BLOCKING 0x0 ;  /* 0x0000000000007b1d */ /* 0x000fec0000010000 */
.L_x_16:
[----:B------:R-:W-:Y:S01]  /*0900*/  ISETP.NE.AND P0, PT, R65, 0x6, PT ;  /* 0x000000064100780c */ /* 0x000fe20003f05270 */
[----:B------:R-:W2:-:S12]  /*0910*/  LDCU.64 UR30, c[0x0][0x358] ;  /* 0x00006b00ff1e77ac */ /* 0x000e980008000a00 */
[----:B------:R-:W-:Y:S05]  /*0920*/  @P0 BRA `(.L_x_17) ;  /* 0x0000000800bc0947 */ /* 0x000fea0003800000 */
[----:B------:R-:W-:Y:S01]  /*0930*/  LOP3.LUT R0, R60, 0x1f, RZ, 0xc0, !PT ;  /* 0x0000001f3c007812 */ /* 0x000fe200078ec0ff */
[----:B------:R-:W-:Y:S01]  /*0940*/  IMAD.MOV.U32 R11, RZ, RZ, 0x7fffffff ;  /* 0x7fffffffff0b7424 */ /* 0x000fe200078e00ff */
[----:B------:R-:W3:Y:S01]  /*0950*/  S2UR UR22, SR_CTAID.Z ;  /* 0x00000000001679c3 */ /* 0x000ee20000002700 */
[----:B-1----:R-:W3:Y:S01]  /*0960*/  LDCU.64 UR6, c[0x0][0x760] ;  /* 0x0000ec00ff0677ac */ /* 0x002ee20008000a00 */
[C---:B------:R-:W-:Y:S01]  /*0970*/  ISETP.GT.U32.AND P0, PT, R0.reuse, 0x7, PT ;  /* 0x000000070000780c */ /* 0x040fe20003f04070 */
[----:B------:R-:W1:Y:S01]  /*0980*/  LDCU.U8 UR11, c[0x0][0x768] ;  /* 0x0000ed00ff0b77ac */ /* 0x000e620008000000 */
[----:B------:R-:W4:Y:S01]  /*0990*/  LDCU.U8 UR15, c[0x0][0x769] ;  /* 0x0000ed20ff0f77ac */ /* 0x000f220008000000 */
[----:B------:R-:W5:Y:S10]  /*09a0*/  LDCU.64 UR4, c[0x0][0x778] ;  /* 0x0000ef00ff0477ac */ /* 0x000f740008000a00 */
[----:B------:R-:W2:Y:S01]  /*09b0*/  @!P0 LDC.64 R2, c[0x0][0x748] ;  /* 0x0001d200ff028b82 */ /* 0x000ea20000000a00 */
[----:B------:R-:W1:Y:S01]  /*09c0*/  LDCU.U8 UR10, c[0x0][0x780] ;  /* 0x0000f000ff0a77ac */ /* 0x000e620008000000 */
[----:B------:R-:W1:Y:S01]  /*09d0*/  LDCU.U8 UR12, c[0x0][0x781] ;  /* 0x0000f020ff0c77ac */ /* 0x000e620008000000 */
[----:B------:R-:W1:Y:S01]  /*09e0*/  LDCU UR16, c[0x0][0x770] ;  /* 0x0000ee00ff1077ac */ /* 0x000e620008000800 */
[----:B------:R-:W1:Y:S01]  /*09f0*/  LDCU.U8 UR14, c[0x0][0x774] ;  /* 0x0000ee80ff0e77ac */ /* 0x000e620008000000 */
[----:B--2---:R-:W-:-:S05]  /*0a00*/  @!P0 IMAD.WIDE.U32 R2, R0, 0x4, R2 ;  /* 0x0000000400028825 */ /* 0x004fca00078e0002 */
[----:B------:R2:W5:Y:S01]  /*0a10*/  @!P0 LDG.E R11, desc[UR30][R2.64] ;  /* 0x0000001e020b8981 */ /* 0x000562000c1e1900 */
[----:B---3--:R-:W-:Y:S01]  /*0a20*/  UIMAD.WIDE.U32 UR8, UR22, UR7, URZ ;  /* 0x00000007160872a5 */ /* 0x008fe2000f8e00ff */
[----:B------:R-:W-:Y:S01]  /*0a30*/  HFMA2 R0, -RZ, RZ, 0, 5.9604644775390625e-08 ;  /* 0x00000001ff007431 */ /* 0x000fe200000001ff */
[----:B------:R-:W3:Y:S02]  /*0a40*/  LDCU.U8 UR13, c[0x0][0x775] ;  /* 0x0000eea0ff0d77ac */ /* 0x000ee40008000000 */
[----:B------:R-:W-:Y:S02]  /*0a50*/  UIADD3 UR7, UPT, UPT, -UR9, UR22, URZ ;  /* 0x0000001609077290 */ /* 0x000fe4000fffe1ff */
[----:B------:R-:W-:Y:S02]  /*0a60*/  UISETP.GT.U32.AND UP0, UPT, UR22, 0x1ff, UPT ;  /* 0x000001ff1600788c */ /* 0x000fe4000bf04070 */
[----:B-1----:R-:W-:-:S04]  /*0a70*/  USHF.R.U32.HI UR7, URZ, UR11, UR7 ;  /* 0x0000000bff077299 */ /* 0x002fc80008011607 */
[----:B------:R-:W-:-:S04]  /*0a80*/  UIADD3 UR7, UPT, UPT, UR9, UR7, URZ ;  /* 0x0000000709077290 */ /* 0x000fc8000fffe0ff */
[----:B----4-:R-:W-:-:S04]  /*0a90*/  USHF.R.U32.HI UR7, URZ, UR15, UR7 ;  /* 0x0000000fff077299 */ /* 0x010fc80008011607 */
[----:B------:R-:W-:Y:S01]  /*0aa0*/  UIADD3 UR7, UPT, UPT, -UR7, URZ, URZ ;  /* 0x000000ff07077290 */ /* 0x000fe2000fffe1ff */
[----:B--2---:R-:W-:-:S03]  /*0ab0*/  IMAD.MOV.U32 R2, RZ, RZ, RZ ;  /* 0x000000ffff027224 */ /* 0x004fc600078e00ff */
[----:B------:R-:W-:-:S04]  /*0ac0*/  UIMAD UR6, UR7, UR6, UR22 ;  /* 0x00000006070672a4 */ /* 0x000fc8000f8e0216 */
[----:B-----5:R-:W-:-:S07]  /*0ad0*/  UIMAD.WIDE.U32 UR8, UR6, UR5, URZ ;  /* 0x00000005060872a5 */ /* 0x020fce000f8e00ff */
[----:B------:R-:W-:Y:S02]  /*0ae0*/  UMOV UR5, UR9 ;  /* 0x0000000900057c82 */ /* 0x000fe40008000000 */
[----:B------:R-:W-:-:S04]  /*0af0*/  UIADD3 UR8, UPT, UPT, UR6, -UR5, URZ ;  /* 0x8000000506087290 */ /* 0x000fc8000fffe0ff */
[----:B------:R-:W-:-:S04]  /*0b00*/  USHF.R.U32.HI UR8, URZ, UR10, UR8 ;  /* 0x0000000aff087299 */ /* 0x000fc80008011608 */
[----:B------:R-:W-:Y:S01]  /*0b10*/  UIADD3 UR8, UPT, UPT, UR5, UR8, URZ ;  /* 0x0000000805087290 */ /* 0x000fe2000fffe0ff */
[----:B------:R-:W1:Y:S03]  /*0b20*/  LDCU UR5, c[0x0][0x76c] ;  /* 0x0000ed80ff0577ac */ /* 0x000e660008000800 */
[----:B------:R-:W-:-:S04]  /*0b30*/  USHF.R.U32.HI UR8, URZ, UR12, UR8 ;  /* 0x0000000cff087299 */ /* 0x000fc80008011608 */
[----:B------:R-:W-:-:S07]  /*0b40*/  UIMAD.WIDE.U32 UR16, UR8, UR16, URZ ;  /* 0x00000010081072a5 */ /* 0x000fce000f8e00ff */
[----:B------:R-:W-:Y:S02]  /*0b50*/  UMOV UR9, UR17 ;  /* 0x0000001100097c82 */ /* 0x000fe40008000000 */
[----:B------:R-:W-:-:S04]  /*0b60*/  UIADD3 UR7, UPT, UPT, UR8, -UR9, URZ ;  /* 0x8000000908077290 */ /* 0x000fc8000fffe0ff */
[----:B------:R-:W-:-:S04]  /*0b70*/  USHF.R.U32.HI UR7, URZ, UR14, UR7 ;  /* 0x0000000eff077299 */ /* 0x000fc80008011607 */
[----:B------:R-:W-:-:S04]  /*0b80*/  UIADD3 UR7, UPT, UPT, UR9, UR7, URZ ;  /* 0x0000000709077290 */ /* 0x000fc8000fffe0ff */
[----:B---3--:R-:W-:-:S04]  /*0b90*/  USHF.R.U32.HI UR7, URZ, UR13, UR7 ;  /* 0x0000000dff077299 */ /* 0x008fc80008011607 */
[----:B------:R-:W-:-:S04]  /*0ba0*/  UIADD3 UR7, UPT, UPT, -UR7, URZ, URZ ;  /* 0x000000ff07077290 */ /* 0x000fc8000fffe1ff */
[----:B-1----:R-:W-:Y:S02]  /*0bb0*/  UIMAD UR5, UR7, UR5, UR8 ;  /* 0x00000005070572a4 */ /* 0x002fe4000f8e0208 */
[----:B------:R-:W-:Y:S02]  /*0bc0*/  UIADD3 UR8, UPT, UPT, -UR8, URZ, URZ ;  /* 0x000000ff08087290 */ /* 0x000fe4000fffe1ff */
[----:B------:R-:W-:Y:S02]  /*0bd0*/  UIADD3 UR5, UPT, UPT, UR5, UR5, URZ ;  /* 0x0000000505057290 */ /* 0x000fe4000fffe0ff */
[----:B------:R-:W-:Y:S02]  /*0be0*/  UIMAD UR4, UR8, UR4, UR6 ;  /* 0x00000004080472a4 */ /* 0x000fe4000f8e0206 */
[----:B------:R-:W-:-:S04]  /*0bf0*/  ULOP3.LUT UR5, UR5, 0x1, UR21, 0xf8, !UPT ;  /* 0x0000000105057892 */ /* 0x000fc8000f8ef815 */
[----:B------:R-:W-:Y:S02]  /*0c00*/  MOV R5, UR4 ;  /* 0x0000000400057c02 */ /* 0x000fe40008000f00 */
[----:B------:R-:W-:Y:S01]  /*0c10*/  IMAD.U32 R4, RZ, RZ, UR5 ;  /* 0x00000005ff047e24 */ /* 0x000fe2000f8e00ff */
[----:B------:R1:W2:Y:S01]  /*0c20*/  SHFL.IDX PT, R3, R11, 0x7, 0x1f ;  /* 0x00e01f000b037f89 */ /* 0x0002a200000e0000 */
[----:B------:R-:W-:Y:S05]  /*0c30*/  BRA.U UP0, `(.L_x_18) ;  /* 0x0000000500847547 */ /* 0x000fea000b800000 */
[----:B--2---:R-:W-:Y:S01]  /*0c40*/  SHF.R.S32.HI R10, RZ, 0x1f, R3 ;  /* 0x0000001fff0a7819 */ /* 0x004fe20000011403 */
[----:B------:R-:W2:Y:S01]  /*0c50*/  LDCU UR5, c[0x0][0x374] ;  /* 0x00006e80ff0577ac */ /* 0x000ea20008000800 */
[----:B------:R-:W-:Y:S02]  /*0c60*/  IMAD.MOV.U32 R6, RZ, RZ, -0x1 ;  /* 0xffffffffff067424 */ /* 0x000fe400078e00ff */
[----:B------:R-:W-:Y:S01]  /*0c70*/  LEA.HI R10, R10, R3, RZ, 0x8 ;  /* 0x000000030a0a7211 */ /* 0x000fe200078f40ff */
[----:B------:R-:W2:Y:S01]  /*0c80*/  LDCU UR4, c[0x0][0x370] ;  /* 0x00006e00ff0477ac */ /* 0x000ea20008000800 */
[----:B------:R-:W-:Y:S02]  /*0c90*/  IMAD.MOV.U32 R2, RZ, RZ, RZ ;  /* 0x000000ffff027224 */ /* 0x000fe400078e00ff */
[----:B------:R-:W-:Y:S01]  /*0ca0*/  LOP3.LUT R0, R10, 0xffffff00, RZ, 0xc0, !PT ;  /* 0xffffff000a007812 */ /* 0x000fe200078ec0ff */
[----:B------:R-:W3:Y:S01]  /*0cb0*/  LDCU UR20, c[0x0][0x378] ;  /* 0x00006f00ff1477ac */ /* 0x000ee20008000800 */
[----:B------:R-:W-:-:S02]  /*0cc0*/  IMAD.MOV.U32 R9, RZ, RZ, RZ ;  /* 0x000000ffff097224 */ /* 0x000fc400078e00ff */
[C---:B------:R-:W-:Y:S01]  /*0cd0*/  ISETP.NE.AND P0, PT, R3.reuse, R0, PT ;  /* 0x000000000300720c */ /* 0x040fe20003f05270 */
[----:B------:R-:W4:Y:S01]  /*0ce0*/  LDCU UR9, c[0x0][0x770] ;  /* 0x0000ee00ff0977ac */ /* 0x000f220008000800 */
[----:B------:R-:W-:Y:S02]  /*0cf0*/  SHF.R.S32.HI R0, RZ, 0x8, R10 ;  /* 0x00000008ff007819 */ /* 0x000fe4000001140a */
[----:B------:R-:W-:Y:S01]  /*0d00*/  ISETP.LT.AND P0, PT, R3, RZ, P0 ;  /* 0x000000ff0300720c */ /* 0x000fe20000701270 */
[----:B------:R-:W1:Y:S01]  /*0d10*/  LDCU UR8, c[0x0][0x76c] ;  /* 0x0000ed80ff0877ac */ /* 0x000e620008000800 */
[----:B------:R-:W-:Y:S01]  /*0d20*/  LEA.HI.SX32 R10, R10, 0xffffffff, 0x18 ;  /* 0xffffffff0a0a7811 */ /* 0x000fe200078fc2ff */
[----:B------:R-:W1:Y:S01]  /*0d30*/  LDCU.64 UR6, c[0x0][0x760] ;  /* 0x0000ec00ff0677ac */ /* 0x000e620008000a00 */
[----:B--2---:R-:W-:-:S04]  /*0d40*/  UIMAD UR4, UR5, UR4, URZ ;  /* 0x00000004050472a4 */ /* 0x004fc8000f8e02ff */
[----:B---3--:R-:W-:-:S05]  /*0d50*/  UIMAD UR20, UR4, UR20, URZ ;  /* 0x00000014041472a4 */ /* 0x008fca000f8e02ff */
[----:B------:R-:W-:Y:S02]  /*0d60*/  @!P0 IMAD.MOV R10, RZ, RZ, R0 ;  /* 0x000000ffff0a8224 */ /* 0x000fe400078e0200 */
[----:B------:R-:W-:Y:S01]  /*0d70*/  IMAD.MOV.U32 R0, RZ, RZ, 0x1 ;  /* 0x00000001ff007424 */ /* 0x000fe200078e00ff */
[----:B------:R-:W-:Y:S01]  /*0d80*/  ULEA.HI UR20, UR20, UR20, URZ, 0x1 ;  /* 0x0000001414147291 */ /* 0x000fe2000f8f08ff */
[----:B------:R-:W2:Y:S03]  /*0d90*/  LDCU.64 UR4, c[0x0][0x778] ;  /* 0x0000ef00ff0477ac */ /* 0x000ea60008000a00 */
[----:B----4-:R-:W-:-:S12]  /*0da0*/  USHF.R.S32.HI UR20, URZ, 0x1, UR20 ;  /* 0x00000001ff147899 */ /* 0x010fd80008011414 */
.L_x_23:
[----:B---3--:R-:W-:-:S04]  /*0db0*/  LEA.HI R7, R4, R4, RZ, 0x1 ;  /* 0x0000000404077211 */ /* 0x008fc800078f08ff */
[----:B------:R-:W-:Y:S02]  /*0dc0*/  LOP3.LUT R3, R7, 0xfffffffe, RZ, 0xc0, !PT ;  /* 0xfffffffe07037812 */ /* 0x000fe400078ec0ff */
[----:B------:R-:W-:Y:S02]  /*0dd0*/  SHF.R.S32.HI R7, RZ, 0x1, R7 ;  /* 0x00000001ff077819 */ /* 0x000fe40000011407 */
[----:B------:R-:W-:-:S03]  /*0de0*/  ISETP.NE.AND P0, PT, R4, R3, PT ;  /* 0x000000030400720c */ /* 0x000fc60003f05270 */
[----:B------:R-:W-:Y:S01]  /*0df0*/  VIADD R3, R7, 0xffffffff ;  /* 0xffffffff07037836 */ /* 0x000fe20000000000 */
[----:B------:R-:W-:-:S13]  /*0e00*/  ISETP.LT.AND P0, PT, R4, RZ, P0 ;  /* 0x000000ff0400720c */ /* 0x000fda0000701270 */
[----:B------:R-:W-:-:S05]  /*0e10*/  @!P0 IMAD.MOV R3, RZ, RZ, R7 ;  /* 0x000000ffff038224 */ /* 0x000fca00078e0207 */
[----:B------:R-:W-:-:S13]  /*0e20*/  ISETP.GE.AND P0, PT, R3, R10, PT ;  /* 0x0000000a0300720c */ /* 0x000fda0003f06270 */
[----:B----4-:R-:W-:Y:S05]  /*0e30*/  @P0 BRA `(.L_x_19) ;  /* 0x0000000000940947 */ /* 0x010fea0003800000 */
[----:B------:R-:W-:-:S04]  /*0e40*/  SHF.L.U32 R8, R3, 0x8, RZ ;  /* 0x0000000803087819 */ /* 0x000fc800000006ff */
[----:B------:R-:W-:-:S13]  /*0e50*/  ISETP.GE.AND P0, PT, R8, R9, PT ;  /* 0x000000090800720c */ /* 0x000fda0003f06270 */
[----:B------:R-:W-:Y:S05]  /*0e60*/  @!P0 BRA `(.L_x_20) ;  /* 0x0000000000388947 */ /* 0x000fea0003800000 */
[----:B------:R-:W-:Y:S01]  /*0e70*/  VIADD R3, R6, 0x1 ;  /* 0x0000000106037836 */ /* 0x000fe20000000000 */
[----:B------:R-:W-:-:S04]  /*0e80*/  MOV R6, 0xffffffff ;  /* 0xffffffff00067802 */ /* 0x000fc80000000f00 */
[----:B------:R-:W-:-:S13]  /*0e90*/  ISETP.GT.U32.AND P0, PT, R3, 0x1f, PT ;  /* 0x0000001f0300780c */ /* 0x000fda0003f04070 */
[----:B------:R-:W-:Y:S05]  /*0ea0*/  @P0 BRA `(.L_x_21) ;  /* 0x0000000000240947 */ /* 0x000fea0003800000 */
[----:B------:R-:W-:Y:S01]  /*0eb0*/  ISETP.GT.AND P0, PT, R11, R8, PT ;  /* 0x000000080b00720c */ /* 0x000fe20003f04270 */
[----:B------:R-:W-:-:S05]  /*0ec0*/  IMAD.MOV.U32 R6, RZ, RZ, -0x1 ;  /* 0xffffffffff067424 */ /* 0x000fca00078e00ff */
[----:B------:R-:W-:-:S07]  /*0ed0*/  SHF.L.U32 R6, R6, R3, RZ ;  /* 0x0000000306067219 */ /* 0x000fce00000006ff */
[----:B------:R-:W-:-:S04]  /*0ee0*/  VOTE.ANY R3, PT, P0 ;  /* 0x0000000000037806 */ /* 0x000fc800000e0100 */
[----:B------:R-:W-:-:S05]  /*0ef0*/  LOP3.LUT P0, R6, R3, RZ, R6, 0xa0, !PT ;  /* 0x000000ff03067212 */ /* 0x000fca000780a006 */
[----:B------:R-:W-:-:S05]  /*0f00*/  VIADD R3, R6, 0xffffffff ;  /* 0xffffffff06037836 */ /* 0x000fca0000000000 */
[----:B------:R-:W-:-:S04]  /*0f10*/  LOP3.LUT R3, R6, R3, RZ, 0xc, !PT ;  /* 0x0000000306037212 */ /* 0x000fc800078e0cff */
[----:B------:R-:W3:Y:S02]  /*0f20*/  POPC R6, R3 ;  /* 0x0000000300067309 */ /* 0x000ee40000000000 */
[----:B---3--:R-:W-:-:S07]  /*0f30*/  SEL R6, R6, 0xffffffff, P0 ;  /* 0xffffffff06067807 */ /* 0x008fce0000000000 */
.L_x_21:
[----:B------:R3:W4:Y:S02]  /*0f40*/  SHFL.IDX PT, R9, R11, R6, 0x1f ;  /* 0x00001f060b097589 */ /* 0x00072400000e0000 */
.L_x_20:
[----:B------:R-:W5:Y:S01]  /*0f50*/  S2R R3, SR_CgaCtaId ;  /* 0x0000000000037919 */ /* 0x000f620000008800 */
[----:B------:R-:W-:Y:S01]  /*0f60*/  MOV R8, 0x400 ;  /* 0x0000040000087802 */ /* 0x000fe20000000f00 */
[----:B------:R-:W-:-:S03]  /*0f70*/  IMAD.U32 R13, R0, -0x80000000, RZ ;  /* 0x80000000000d7824 */ /* 0x000fc600078e00ff */
[----:B-----5:R-:W-:-:S05]  /*0f80*/  LEA R3, R3, R8, 0x18 ;  /* 0x0000000803037211 */ /* 0x020fca00078ec0ff */
[----:B------:R-:W-:-:S04]  /*0f90*/  IMAD R8, R2, 0x8, R3 ;  /* 0x0000000802087824 */ /* 0x000fc800078e0203 */
[----:B------:R-:W5:Y:S02]  /*0fa0*/  SYNCS.PHASECHK.TRANS64.TRYWAIT P0, [R8+URZ+0xa0], R13 ;  /* 0x0000a00d080075a7 */ /* 0x000f6400080011ff */
[----:B-----5:R-:W-:Y:S05]  /*0fb0*/  @!P0 BRA `(.L_x_22) ;  /* 0x0000004c00688947 */ /* 0x020fea0003800000 */
.L_x_88:
[----:B------:R-:W-:Y:S01]  /*0fc0*/  ELECT P0, URZ, PT ;  /* 0x0000000000ff782f */ /* 0x000fe20003800000 */
[----:B------:R-:W-:-:S12]  /*0fd0*/  IMAD.MOV.U32 R7, RZ, RZ, 0x1 ;  /* 0x00000001ff077424 */ /* 0x000fd800078e00ff */
[C---:B------:R-:W-:Y:S02]  /*0fe0*/  @P0 IMAD R3, R2.reuse, 0x10, R3 ;  /* 0x0000001002030824 */ /* 0x040fe400078e0203 */
[----:B------:R-:W-:-:S03]  /*0ff0*/  VIADD R2, R2, 0x1 ;  /* 0x0000000102027836 */ /* 0x000fc60000000000 */
[----:B------:R3:W-:Y:S02]  /*1000*/  @P0 STS.128 [R3+0x33c10], R4 ;  /* 0x033c100403000388 */ /* 0x0007e40000000c00 */
[----:B------:R-:W-:Y:S01]  /*1010*/  ISETP.NE.AND P0, PT, R2, 0x2, PT ;  /* 0x000000020200780c */ /* 0x000fe20003f05270 */
[----:B------:R5:W-:Y:S06]  /*1020*/  MEMBAR.ALL.CTA ;  /* 0x0000000000007992 */ /* 0x000bec0000008000 */
[----:B-----5:R-:W5:Y:S01]  /*1030*/  FENCE.VIEW.ASYNC.S ;  /* 0x00000000000073c6 */ /* 0x020f620000000000 */
[----:B---3--:R-:W-:-:S02]  /*1040*/  SEL R13, RZ, 0x1, P0 ;  /* 0x00000001ff0d7807 */ /* 0x008fc40000000000 */
[----:B------:R-:W-:Y:S02]  /*1050*/  SEL R2, R2, RZ, P0 ;  /* 0x000000ff02027207 */ /* 0x000fe40000000000 */
[----:B------:R-:W-:Y:S01]  /*1060*/  LOP3.LUT R0, R0, R13, RZ, 0x3c, !PT ;  /* 0x0000000d00007212 */ /* 0x000fe200078e3cff */
[----:B-----5:R-:W-:Y:S06]  /*1070*/  BAR.SYNC.DEFER_BLOCKING 0x4, 0x20 ;  /* 0x0100800000007b1d */ /* 0x020fec0000010000 */
[----:B------:R3:W-:Y:S02]  /*1080*/  SYNCS.ARRIVE.TRANS64.ART0 RZ, [R8+URZ+0x90], R7 ;  /* 0x0000900708ff79a7 */ /* 0x0007e400085000ff */
.L_x_19:
[----:B------:R-:W-:-:S04]  /*1090*/  UIADD3 UR22, UPT, UPT, UR20, UR22, URZ ;  /* 0x0000001614167290 */ /* 0x000fc8000fffe0ff */
[----:B-1----:R-:W-:Y:S02]  /*10a0*/  UIMAD.WIDE.U32 UR16, UR22, UR7, URZ ;  /* 0x00000007161072a5 */ /* 0x002fe4000f8e00ff */
[----:B------:R-:W-:Y:S02]  /*10b0*/  UISETP.GE.AND UP0, UPT, UR22, 0x200, UPT ;  /* 0x000002001600788c */ /* 0x000fe4000bf06270 */
[----:B------:R-:W-:-:S04]  /*10c0*/  UIADD3 UR16, UPT, UPT, UR22, -UR17, URZ ;  /* 0x8000001116107290 */ /* 0x000fc8000fffe0ff */
[----:B------:R-:W-:-:S04]  /*10d0*/  USHF.R.U32.HI UR16, URZ, UR11, UR16 ;  /* 0x0000000bff107299 */ /* 0x000fc80008011610 */
[----:B------:R-:W-:-:S04]  /*10e0*/  UIADD3 UR16, UPT, UPT, UR17, UR16, URZ ;  /* 0x0000001011107290 */ /* 0x000fc8000fffe0ff */
[----:B------:R-:W-:-:S04]  /*10f0*/  USHF.R.U32.HI UR19, URZ, UR15, UR16 ;  /* 0x0000000fff137299 */ /* 0x000fc80008011610 */
[----:B------:R-:W-:-:S04]  /*1100*/  UIADD3 UR19, UPT, UPT, -UR19, URZ, URZ ;  /* 0x000000ff13137290 */ /* 0x000fc8000fffe1ff */
[----:B------:R-:W-:-:S04]  /*1110*/  UIMAD UR19, UR6, UR19, UR22 ;  /* 0x00000013061372a4 */ /* 0x000fc8000f8e0216 */
[----:B--2---:R-:W-:-:S04]  /*1120*/  UIMAD.WIDE.U32 UR16, UR19, UR5, URZ ;  /* 0x00000005131072a5 */ /* 0x004fc8000f8e00ff */
[----:B------:R-:W-:-:S04]  /*1130*/  UIADD3 UR16, UPT, UPT, UR19, -UR17, URZ ;  /* 0x8000001113107290 */ /* 0x000fc8000fffe0ff */
[----:B------:R-:W-:-:S04]  /*1140*/  USHF.R.U32.HI UR16, URZ, UR10, UR16 ;  /* 0x0000000aff107299 */ /* 0x000fc80008011610 */
[----:B------:R-:W-:-:S04]  /*1150*/  UIADD3 UR16, UPT, UPT, UR17, UR16, URZ ;  /* 0x0000001011107290 */ /* 0x000fc8000fffe0ff */
[----:B------:R-:W-:-:S04]  /*1160*/  USHF.R.U32.HI UR18, URZ, UR12, UR16 ;  /* 0x0000000cff127299 */ /* 0x000fc80008011610 */
[----:B------:R-:W-:-:S04]  /*1170*/  UIMAD.WIDE.U32 UR16, UR18, UR9, URZ ;  /* 0x00000009121072a5 */ /* 0x000fc8000f8e00ff */
[----:B------:R-:W-:-:S04]  /*1180*/  UIADD3 UR16, UPT, UPT, UR18, -UR17, URZ ;  /* 0x8000001112107290 */ /* 0x000fc8000fffe0ff */
[----:B------:R-:W-:-:S04]  /*1190*/  USHF.R.U32.HI UR16, URZ, UR14, UR16 ;  /* 0x0000000eff107299 */ /* 0x000fc80008011610 */
[----:B------:R-:W-:-:S04]  /*11a0*/  UIADD3 UR16, UPT, UPT, UR17, UR16, URZ ;  /* 0x0000001011107290 */ /* 0x000fc8000fffe0ff */
[----:B------:R-:W-:-:S04]  /*11b0*/  USHF.R.U32.HI UR16, URZ, UR13, UR16 ;  /* 0x0000000dff107299 */ /* 0x000fc80008011610 */
[----:B------:R-:W-:-:S04]  /*11c0*/  UIADD3 UR16, UPT, UPT, -UR16, URZ, URZ ;  /* 0x000000ff10107290 */ /* 0x000fc8000fffe1ff */
[----:B------:R-:W-:Y:S02]  /*11d0*/  UIMAD UR16, UR8, UR16, UR18 ;  /* 0x00000010081072a4 */ /* 0x000fe4000f8e0212 */
[----:B------:R-:W-:Y:S02]  /*11e0*/  UIADD3 UR18, UPT, UPT, -UR18, URZ, URZ ;  /* 0x000000ff12127290 */ /* 0x000fe4000fffe1ff */
[----:B------:R-:W-:Y:S02]  /*11f0*/  UIADD3 UR16, UPT, UPT, UR16, UR16, URZ ;  /* 0x0000001010107290 */ /* 0x000fe4000fffe0ff */
[----:B------:R-:W-:Y:S02]  /*1200*/  UIMAD UR18, UR4, UR18, UR19 ;  /* 0x00000012041272a4 */ /* 0x000fe4000f8e0213 */
[----:B------:R-:W-:-:S04]  /*1210*/  ULOP3.LUT UR16, UR16, 0x1, UR21, 0xf8, !UPT ;  /* 0x0000000110107892 */ /* 0x000fc8000f8ef815 */
[----:B------:R-:W-:Y:S02]  /*1220*/  MOV R5, UR18 ;  /* 0x0000001200057c02 */ /* 0x000fe40008000f00 */
[----:B------:R-:W-:Y:S01]  /*1230*/  MOV R4, UR16 ;  /* 0x0000001000047c02 */ /* 0x000fe20008000f00 */
[----:B------:R-:W-:Y:S06]  /*1240*/  BRA.U !UP0, `(.L_x_23) ;  /* 0xfffffff908d87547 */ /* 0x000fec000b83ffff */
.L_x_18:
[----:B------:R-:W5:Y:S01]  /*1250*/  S2UR UR4, SR_CgaCtaId ;  /* 0x00000000000479c3 */ /* 0x000f620000008800 */
[----:B------:R-:W-:Y:S01]  /*1260*/  UMOV UR5, 0x400 ;  /* 0x0000040000057882 */ /* 0x000fe20000000000 */
[----:B------:R-:W-:Y:S01]  /*1270*/  IMAD.U32 R6, R0, -0x80000000, RZ ;  /* 0x8000000000067824 */ /* 0x000fe200078e00ff */
[C---:B------:R-:W-:Y:S01]  /*1280*/  ISETP.NE.AND P0, PT, R2.reuse, 0x1, PT ;  /* 0x000000010200780c */ /* 0x040fe20003f05270 */
[----:B---3--:R-:W-:-:S05]  /*1290*/  VIADD R8, R2, 0x2 ;  /* 0x0000000202087836 */ /* 0x008fca0000000000 */
[----:B------:R-:W-:Y:S01]  /*12a0*/  SEL R8, R8, 0x1, P0 ;  /* 0x0000000108087807 */ /* 0x000fe20000000000 */
[----:B-----5:R-:W-:-:S06]  /*12b0*/  ULEA UR5, UR4, UR5, 0x18 ;  /* 0x0000000504057291 */ /* 0x020fcc000f8ec0ff */
[----:B--2---:R-:W-:-:S04]  /*12c0*/  LEA R3, R2, UR5, 0x3 ;  /* 0x0000000502037c11 */ /* 0x004fc8000f8e18ff */
[----:B------:R-:W2:Y:S02]  /*12d0*/  SYNCS.PHASECHK.TRANS64.TRYWAIT P1, [R3+URZ+0xa0], R6 ;  /* 0x0000a006030075a7 */ /* 0x000ea400080211ff */
[----:B--2---:R-:W-:Y:S05]  /*12e0*/  @!P1 BRA `(.L_x_24) ;  /* 0x0000004800b49947 */ /* 0x004fea0003800000 */
.L_x_90:
[----:B------:R-:W-:Y:S02]  /*12f0*/  ELECT P2, URZ, PT ;  /* 0x0000000000ff782f */ /* 0x000fe40003840000 */
[----:B------:R-:W-:Y:S01]  /*1300*/  ISETP.NE.AND P0, PT, R8, 0x2, PT ;  /* 0x000000020800780c */ /* 0x000fe20003f05270 */
[----:B--2---:R-:W-:-:S03]  /*1310*/  IMAD.MOV.U32 R7, RZ, RZ, RZ ;  /* 0x000000ffff077224 */ /* 0x004fc600078e00ff */
[----:B------:R-:W-:Y:S02]  /*1320*/  ISETP.EQ.XOR P1, PT, R2, 0x1, !P0 ;  /* 0x000000010200780c */ /* 0x000fe40004722a70 */
[----:B------:R-:W-:Y:S02]  /*1330*/  SEL R8, R8, RZ, P0 ;  /* 0x000000ff08087207 */ /* 0x000fe40000000000 */
[----:B----4-:R-:W-:Y:S02]  /*1340*/  SEL R9, RZ, 0x1, !P1 ;  /* 0x00000001ff097807 */ /* 0x010fe40004800000 */
[----:B------:R-:W-:Y:S02]  /*1350*/  LEA R8, R8, UR5, 0x3 ;  /* 0x0000000508087c11 */ /* 0x000fe4000f8e18ff */
[----:B------:R-:W-:Y:S01]  /*1360*/  @P2 LEA R2, R2, UR5, 0x4 ;  /* 0x0000000502022c11 */ /* 0x000fe2000f8e20ff */
[----:B------:R-:W-:Y:S01]  /*1370*/  @P2 IMAD.MOV.U32 R6, RZ, RZ, -0x1 ;  /* 0xffffffffff062424 */ /* 0x000fe200078e00ff */
[----:B------:R-:W-:Y:S01]  /*1380*/  LOP3.LUT R9, R0, R9, RZ, 0x3c, !PT ;  /* 0x0000000900097212 */ /* 0x000fe200078e3cff */
[----:B------:R-:W-:-:S03]  /*1390*/  IMAD.MOV.U32 R0, RZ, RZ, 0x1 ;  /* 0x00000001ff007424 */ /* 0x000fc600078e00ff */
[----:B------:R3:W-:Y:S01]  /*13a0*/  @P2 STS.128 [R2+0x33c10], R4 ;  /* 0x033c100402002388 */ /* 0x0007e20000000c00 */
[----:B------:R-:W-:Y:S01]  /*13b0*/  IMAD.U32 R10, R9, -0x80000000, RZ ;  /* 0x80000000090a7824 */ /* 0x000fe200078e00ff */
[----:B------:R2:W-:Y:S06]  /*13c0*/  MEMBAR.ALL.CTA ;  /* 0x0000000000007992 */ /* 0x0005ec0000008000 */
[----:B--2---:R-:W2:Y:S02]  /*13d0*/  FENCE.VIEW.ASYNC.S ;  /* 0x00000000000073c6 */ /* 0x004ea40000000000 */
[----:B--2---:R-:W-:Y:S06]  /*13e0*/  BAR.SYNC.DEFER_BLOCKING 0x4, 0x20 ;  /* 0x0100800000007b1d */ /* 0x004fec0000010000 */
[----:B------:R3:W-:Y:S01]  /*13f0*/  SYNCS.ARRIVE.TRANS64.ART0 RZ, [R3+URZ+0x90], R0 ;  /* 0x0000900003ff79a7 */ /* 0x0007e200085000ff */
[----:B------:R-:W2:Y:S02]  /*1400*/  SYNCS.PHASECHK.TRANS64.TRYWAIT P0, [R8+URZ+0xa0], R10 ;  /* 0x0000a00a080075a7 */ /* 0x000ea400080011ff */
[----:B--23--:R-:W-:Y:S05]  /*1410*/  @!P0 BRA `(.L_x_25) ;  /* 0x0000004800808947 */ /* 0x00cfea0003800000 */
.L_x_17:
[----:B------:R-:W-:Y:S01]  /*1420*/  ISETP.NE.AND P0, PT, R65, 0x5, PT ;  /* 0x000000054100780c */ /* 0x000fe20003f05270 */
[----:B------:R-:W-:-:S04]  /*1430*/  ULEA.HI UR14, UR4, UR4, URZ, 0x1 ;  /* 0x00000004040e7291 */ /* 0x000fc8000f8f08ff */
[----:B------:R-:W-:-:S04]  /*1440*/  ULOP3.LUT UR22, UR14, 0xfffffffe, URZ, 0xc0, !UPT ;  /* 0xfffffffe0e167892 */ /* 0x000fc8000f8ec0ff */
[----:B------:R-:W-:-:S04]  /*1450*/  UIADD3 UR15, UPT, UPT, -UR22, UR4, URZ ;  /* 0x00000004160f7290 */ /* 0x000fc8000fffe1ff */
[----:B------:R-:W-:Y:S08]  /*1460*/  @P0 BRA `(.L_x_26) ;  /* 0x00000008005c0947 */ /* 0x000ff00003800000 */
[----:B------:R-:W-:Y:S02]  /*1470*/  UMOV UR34, 0x400 ;  /* 0x0000040000227882 */ /* 0x000fe40000000000 */
[----:B------:R-:W-:-:S09]  /*1480*/  ULEA UR34, UR4, UR34, 0x18 ;  /* 0x0000002204227291 */ /* 0x000fd2000f8ec0ff */
[----:B------:R-:W3:Y:S02]  /*1490*/  SYNCS.PHASECHK.TRANS64.TRYWAIT P0, [UR34+0x90], RZ ;  /* 0x000090ffff0075a7 */ /* 0x000ee40008001122 */
[----:B---3--:R-:W-:Y:S05]  /*14a0*/  @!P0 BRA `(.L_x_27) ;  /* 0x0000004800748947 */ /* 0x008fea0003800000 */
.L_x_93:
[----:B------:R-:W4:Y:S01]  /*14b0*/  LDS.128 R4, [UR34+0x33c10] ;  /* 0x033c1022ff047984 */ /* 0x000f220008000c00 */
[----:B---3--:R-:W-:Y:S01]  /*14c0*/  HFMA2 R0, -RZ, RZ, 0, 5.9604644775390625e-08 ;  /* 0x00000001ff007431 */ /* 0x008fe200000001ff */
[----:B------:R-:W-:Y:S01]  /*14d0*/  UMOV UR37, 0x1 ;  /* 0x0000000100257882 */ /* 0x000fe20000000000 */
[----:B------:R-:W-:Y:S01]  /*14e0*/  UMOV UR36, URZ ;  /* 0x000000ff00247c82 */ /* 0x000fe20008000000 */
[----:B------:R3:W-:Y:S06]  /*14f0*/  MEMBAR.ALL.CTA ;  /* 0x0000000000007992 */ /* 0x0007ec0000008000 */
[----:B---3--:R-:W3:Y:S02]  /*1500*/  FENCE.VIEW.ASYNC.S ;  /* 0x00000000000073c6 */ /* 0x008ee40000000000 */
[----:B---3--:R3:W-:Y:S01]  /*1510*/  SYNCS.ARRIVE.TRANS64.ART0 RZ, [UR34+0xa0], R0 ;  /* 0x0000a000ffff79a7 */ /* 0x0087e20008500022 */
[----:B----4-:R-:W-:-:S13]  /*1520*/  ISETP.NE.AND P0, PT, R7, 0x1, PT ;  /* 0x000000010700780c */ /* 0x010fda0003f05270 */
[----:B---3--:R-:W-:Y:S05]  /*1530*/  @P0 BRA `(.L_x_28) ;  /* 0x0000000400a00947 */ /* 0x008fea0003800000 */
[----:B------:R-:W-:Y:S01]  /*1540*/  R2UR UR5, R4 ;  /* 0x00000000040572ca */ /* 0x000fe200000e0000 */
[----:B-1----:R-:W-:Y:S01]  /*1550*/  IMAD.MOV.U32 R8, RZ, RZ, 0x1 ;  /* 0x00000001ff087424 */ /* 0x002fe200078e00ff */
[----:B------:R-:W-:Y:S01]  /*1560*/  R2UR UR12, R5 ;  /* 0x00000000050c72ca */ /* 0x000fe200000e0000 */
[----:B------:R-:W-:Y:S01]  /*1570*/  IMAD.MOV.U32 R2, RZ, RZ, RZ ;  /* 0x000000ffff027224 */ /* 0x000fe200078e00ff */
[----:B------:R-:W-:Y:S01]  /*1580*/  R2UR UR28, R6 ;  /* 0x00000000061c72ca */ /* 0x000fe200000e0000 */
[----:B------:R-:W1:Y:S01]  /*1590*/  LDCU.64 UR46, c[0x0][0x348] ;  /* 0x00006900ff2e77ac */ /* 0x000e620008000a00 */
[----:B------:R-:W-:Y:S01]  /*15a0*/  UMOV UR37, 0x1 ;  /* 0x0000000100257882 */ /* 0x000fe20000000000 */
[----:B------:R-:W-:-:S12]  /*15b0*/  UMOV UR36, URZ ;  /* 0x000000ff00247c82 */ /* 0x000fd80008000000 */
.L_x_34:
[----:B------:R-:W-:Y:S02]  /*15c0*/  USHF.L.U32 UR4, UR37, 0x1f, URZ ;  /* 0x0000001f25047899 */ /* 0x000fe400080006ff */
[----:B------:R-:W-:Y:S02]  /*15d0*/  ULEA UR6, UR36, UR34, 0x3 ;  /* 0x0000002224067291 */ /* 0x000fe4000f8e18ff */
[----:B-1----:R-:W-:Y:S02]  /*15e0*/  UIADD3 UR42, UP2, UPT, UR46, 0xc0, URZ ;  /* 0x000000c02e2a7890 */ /* 0x002fe4000ff5e0ff */
[----:B------:R-:W-:Y:S01]  /*15f0*/  MOV R0, UR4 ;  /* 0x0000000400007c02 */ /* 0x000fe20008000f00 */
[----:B------:R-:W-:Y:S02]  /*1600*/  ULEA.HI UR4, UR5, UR5, URZ, 0x1 ;  /* 0x0000000505047291 */ /* 0x000fe4000f8f08ff */
[----:B------:R-:W-:Y:S02]  /*1610*/  ULEA UR27, UR12, UR23, 0x1 ;  /* 0x000000170c1b7291 */ /* 0x000fe4000f8e08ff */
[----:B------:R1:W3:Y:S01]  /*1620*/  SYNCS.PHASECHK.TRANS64.TRYWAIT P1, [UR6+0x38], R0 ;  /* 0x00003800ff0075a7 */ /* 0x0002e20008021106 */
[----:B------:R-:W-:-:S02]  /*1630*/  ULOP3.LUT UR6, UR4, 0xfffffffe, URZ, 0xc0, !UPT ;  /* 0xfffffffe04067892 */ /* 0x000fc4000f8ec0ff */
[----:B------:R-:W-:Y:S02]  /*1640*/  USHF.R.S32.HI UR4, URZ, 0x1, UR4 ;  /* 0x00000001ff047899 */ /* 0x000fe40008011404 */
[----:B------:R-:W-:Y:S02]  /*1650*/  UISETP.NE.AND UP4, UPT, UR5, UR6, UPT ;  /* 0x000000060500728c */ /* 0x000fe4000bf85270 */
[----:B------:R-:W-:Y:S02]  /*1660*/  UIADD3 UR20, UPT, UPT, UR4, -0x1, URZ ;  /* 0xffffffff04147890 */ /* 0x000fe4000fffe0ff */
[----:B------:R-:W-:Y:S02]  /*1670*/  UISETP.LT.AND UP4, UPT, UR5, URZ, UP4 ;  /* 0x000000ff0500728c */ /* 0x000fe4000a781270 */
[----:B------:R-:W-:Y:S02]  /*1680*/  UIADD3 UR44, UP3, UPT, UR46, 0x40, URZ ;  /* 0x000000402e2c7890 */ /* 0x000fe4000ff7e0ff */
[----:B------:R-:W-:-:S02]  /*1690*/  UIADD3 UR40, UP1, UPT, UR46, 0x140, URZ ;  /* 0x000001402e287890 */ /* 0x000fc4000ff3e0ff */
[----:B------:R-:W-:Y:S02]  /*16a0*/  UIADD3 UR38, UP0, UPT, UR46, 0x1c0, URZ ;  /* 0x000001c02e267890 */ /* 0x000fe4000ff1e0ff */
[----:B------:R-:W-:Y:S02]  /*16b0*/  UIADD3.X UR43, UPT, UPT, URZ, UR47, URZ, UP2, !UPT ;  /* 0x0000002fff2b7290 */ /* 0x000fe400097fe4ff */
[----:B------:R-:W-:Y:S02]  /*16c0*/  UIADD3.X UR45, UPT, UPT, URZ, UR47, URZ, UP3, !UPT ;  /* 0x0000002fff2d7290 */ /* 0x000fe40009ffe4ff */
[----:B------:R-:W-:Y:S02]  /*16d0*/  @!UP4 UIADD3 UR20, UPT, UPT, UR4, URZ, URZ ;  /* 0x000000ff0414c290 */ /* 0x000fe4000fffe0ff */
[----:B------:R-:W-:Y:S02]  /*16e0*/  UIADD3.X UR41, UPT, UPT, URZ, UR47, URZ, UP1, !UPT ;  /* 0x0000002fff297290 */ /* 0x000fe40008ffe4ff */
[----:B------:R-:W-:-:S02]  /*16f0*/  ULEA UR7, UR20, UR23, 0x1 ;  /* 0x0000001714077291 */ /* 0x000fc4000f8e08ff */
[----:B------:R-:W-:Y:S02]  /*1700*/  UIADD3 UR20, UPT, UPT, UR20, UR20, URZ ;  /* 0x0000001414147290 */ /* 0x000fe4000fffe0ff */
[----:B------:R-:W-:Y:S02]  /*1710*/  UIADD3.X UR39, UPT, UPT, URZ, UR47, URZ, UP0, !UPT ;  /* 0x0000002fff277290 */ /* 0x000fe400087fe4ff */
[----:B------:R-:W-:Y:S02]  /*1720*/  USHF.L.U32 UR27, UR27, 0x6, URZ ;  /* 0x000000061b1b7899 */ /* 0x000fe400080006ff */
[----:B------:R-:W-:Y:S02]  /*1730*/  USHF.L.U32 UR7, UR7, 0x7, URZ ;  /* 0x0000000707077899 */ /* 0x000fe400080006ff */
[----:B------:R-:W-:Y:S02]  /*1740*/  ULOP3.LUT UR20, UR20, 0x1, UR21, 0xf8, !UPT ;  /* 0x0000000114147892 */ /* 0x000fe4000f8ef815 */
[----:B------:R-:W-:Y:S01]  /*1750*/  UISETP.NE.AND UP2, UPT, UR23, URZ, UPT ;  /* 0x000000ff1700728c */ /* 0x000fe2000bf45270 */
[----:B------:R-:W-:Y:S01]  /*1760*/  UMOV UR35, URZ ;  /* 0x000000ff00237c82 */ /* 0x000fe20008000000 */
[----:B------:R-:W-:Y:S01]  /*1770*/  UMOV UR18, URZ ;  /* 0x000000ff00127c82 */ /* 0x000fe20008000000 */
[----:B-1----:R-:W-:-:S08]  /*1780*/  UMOV UR10, URZ ;  /* 0x000000ff000a7c82 */ /* 0x002fd00008000000 */
.L_x_32:
[----:B----4-:R-:W-:Y:S02]  /*1790*/  USHF.L.U32 UR6, UR35, 0x7, URZ ;  /* 0x0000000723067899 */ /* 0x010fe400080006ff */
[----:B------:R-:W-:Y:S02]  /*17a0*/  UIADD3 UR19, UPT, UPT, UR35, UR35, URZ ;  /* 0x0000002323137290 */ /* 0x000fe4000fffe0ff */
[----:B------:R-:W-:Y:S01]  /*17b0*/  ULEA UR5, UR36, UR34, 0x3 ;  /* 0x0000002224057291 */ /* 0x000fe2000f8e18ff */
[----:B-1-3--:R-:W-:Y:S11]  /*17c0*/  @P1 BRA `(.L_x_29) ;  /* 0x0000000000101947 */ /* 0x00aff60003800000 */
[----:B------:R-:W-:-:S06]  /*17d0*/  USHF.L.U32 UR4, UR37, 0x1f, URZ ;  /* 0x0000001f25047899 */ /* 0x000fcc00080006ff */
[----:B------:R-:W-:-:S04]  /*17e0*/  MOV R0, UR4 ;  /* 0x0000000400007c02 */ /* 0x000fc80008000f00 */
[----:B------:R-:W1:Y:S02]  /*17f0*/  SYNCS.PHASECHK.TRANS64.TRYWAIT P0, [UR5+0x38], R0 ;  /* 0x00003800ff0075a7 */ /* 0x000e640008001105 */
[----:B-1----:R-:W-:Y:S05]  /*1800*/  @!P0 BRA `(.L_x_30) ;  /* 0x0000004400b48947 */ /* 0x002fea0003800000 */
.L_x_29:
[----:B------:R-:W-:Y:S05]  /*1810*/  BRA.U UP2, `(.L_x_31) ;  /* 0x00000001020c7547 */ /* 0x000fea000b800000 */
[----:B------:R-:W-:-:S13]  /*1820*/  ELECT P0, URZ, PT ;  /* 0x0000000000ff782f */ /* 0x000fda0003800000 */
[----:B-1----:R-:W-:-:S04]  /*1830*/  @P0 MOV R0, 0xd000 ;  /* 0x0000d00000000802 */ /* 0x002fc80000000f00 */
[----:B------:R3:W-:Y:S03]  /*1840*/  @P0 SYNCS.ARRIVE.TRANS64 RZ, [UR5], R0 ;  /* 0x00000000ffff09a7 */ /* 0x0007e60008000005 */
.L_x_31:
[----:B------:R-:W-:Y:S01]  /*1850*/  ULEA UR4, UR36, UR34, 0xe ;  /* 0x0000002224047291 */ /* 0x000fe2000f8e70ff */
[----:B------:R-:W-:Y:S01]  /*1860*/  PLOP3.LUT P1, PT, PT, PT, PT, 0x80, 0x8 ;  /* 0x000000000008781c */ /* 0x000fe20003f2f070 */
[----:B------:R-:W-:Y:S02]  /*1870*/  ULEA UR24, UR36, UR34, 0xd ;  /* 0x0000002224187291 */ /* 0x000fe4000f8e68ff */
[----:B------:R-:W-:Y:S02]  /*1880*/  ULEA UR16, UR36, UR34, 0xa ;  /* 0x0000002224107291 */ /* 0x000fe4000f8e50ff */
[----:B------:R-:W-:Y:S02]  /*1890*/  UIADD3 UR36, UPT, UPT, UR36, 0x1, URZ ;  /* 0x0000000124247890 */ /* 0x000fe4000fffe0ff */
[----:B------:R-:W-:Y:S02]  /*18a0*/  UISETP.GT.U32.AND UP0, UPT, UR35, 0x1e, UPT ;  /* 0x0000001e2300788c */ /* 0x000fe4000bf04070 */
[----:B------:R-:W-:-:S02]  /*18b0*/  UISETP.NE.AND UP1, UPT, UR36, 0x7, UPT ;  /* 0x000000072400788c */ /* 0x000fc4000bf25270 */
[----:B------:R-:W-:Y:S02]  /*18c0*/  ULEA UR8, UR15, UR16, 0x9 ;  /* 0x000000100f087291 */ /* 0x000fe4000f8e48ff */
[----:B------:R-:W-:Y:S01]  /*18d0*/  USEL UR9, URZ, 0x1, UP1 ;  /* 0x00000001ff097887 */ /* 0x000fe20008800000 */
[----:B------:R-:W-:Y:S01]  /*18e0*/  PLOP3.LUT P0, PT, PT, PT, UP0, 0x80, 0x8 ;  /* 0x000000000008781c */ /* 0x000fe20003f0f008 */
[----:B------:R-:W-:Y:S02]  /*18f0*/  ULOP3.LUT UR5, UR5, 0xfefffff8, URZ, 0xc0, !UPT ;  /* 0xfefffff805057892 */ /* 0x000fe4000f8ec0ff */
[----:B------:R-:W-:Y:S02]  /*1900*/  ULOP3.LUT UR37, UR37, UR9, URZ, 0x3c, !UPT ;  /* 0x0000000925257292 */ /* 0x000fe4000f8e3cff */
[----:B------:R-:W-:Y:S02]  /*1910*/  UIADD3 UR4, UPT, UPT, UR4, 0x6400, URZ ;  /* 0x0000640004047890 */ /* 0x000fe4000fffe0ff */
[----:B------:R-:W-:-:S02]  /*1920*/  USEL UR36, UR36, URZ, UP1 ;  /* 0x000000ff24247287 */ /* 0x000fc40008800000 */
[----:B------:R-:W-:Y:S02]  /*1930*/  UIADD3 UR24, UPT, UPT, UR24, 0x22400, URZ ;  /* 0x0002240018187890 */ /* 0x000fe4000fffe0ff */
[----:B------:R-:W-:Y:S02]  /*1940*/  UIADD3 UR16, UPT, UPT, UR16, 0x30400, URZ ;  /* 0x0003040010107890 */ /* 0x000fe4000fffe0ff */
[----:B------:R-:W-:Y:S01]  /*1950*/  UIADD3 UR11, UPT, UPT, UR19, UR15, URZ ;  /* 0x0000000f130b7290 */ /* 0x000fe2000fffe0ff */
[----:B------:R4:W-:Y:S01]  /*1960*/  UTMALDG.2D.2CTA [UR4], [UR44], desc[URZ] ;  /* 0x0000ff042c0075b4 */ /* 0x0009e20008209000 */
[----:B------:R-:W-:Y:S02]  /*1970*/  UIADD3 UR8, UPT, UPT, UR8, 0x32000, URZ ;  /* 0x0003200008087890 */ /* 0x000fe4000fffe0ff */
[----:B------:R-:W-:Y:S02]  /*1980*/  @!UP0 USHF.L.U32 UR32, UR37, 0x1f, URZ ;  /* 0x0000001f25208899 */ /* 0x000fe400080006ff */
[----:B------:R-:W-:Y:S01]  /*1990*/  @!UP0 ULEA UR33, UR36, UR34, 0x3 ;  /* 0x0000002224218291 */ /* 0x000fe2000f8e18ff */
[----:B------:R-:W-:Y:S01]  /*19a0*/  UMOV UR26, UR6 ;  /* 0x00000006001a7c82 */ /* 0x000fe20008000000 */
[----:B------:R-:W-:Y:S01]  /*19b0*/  UMOV UR25, UR5 ;  /* 0x0000000500197c82 */ /* 0x000fe20008000000 */
[----:B------:R-:W-:Y:S01]  /*19c0*/  UMOV UR17, UR5 ;  /* 0x0000000500117c82 */ /* 0x000fe20008000000 */
[----:B-1-3--:R-:W-:Y:S01]  /*19d0*/  IMAD.U32 R0, RZ, RZ, UR32 ;  /* 0x00000020ff007e24 */ /* 0x00afe2000f8e00ff */
[----:B------:R-:W-:Y:S01]  /*19e0*/  UMOV UR29, 0x30000 ;  /* 0x00030000001d7882 */ /* 0x000fe20000000000 */
[----:B------:R-:W-:Y:S01]  /*19f0*/  UMOV UR13, UR28 ;  /* 0x0000001c000d7c82 */ /* 0x000fe20008000000 */
[----:B------:R-:W-:Y:S01]  /*1a00*/  UMOV UR9, UR5 ;  /* 0x0000000500097c82 */ /* 0x000fe20008000000 */
[----:B------:R4:W-:Y:S01]  /*1a10*/  UTMALDG.3D.2CTA [UR24], [UR42], desc[URZ] ;  /* 0x0000ff182a0075b4 */ /* 0x0009e20008211000 */
[----:B------:R-:W-:-:S04]  /*1a20*/  UIADD3 UR35, UPT, UPT, UR35, 0x1, URZ ;  /* 0x0000000123237890 */ /* 0x000fc8000fffe0ff */
[----:B------:R-:W-:Y:S01]  /*1a30*/  UISETP.NE.AND UP0, UPT, UR35, 0x20, UPT ;  /* 0x000000202300788c */ /* 0x000fe2000bf05270 */
[----:B------:R4:W-:Y:S01]  /*1a40*/  UTMALDG.3D.2CTA [UR16], [UR40], desc[URZ] ;  /* 0x0000ff10280075b4 */ /* 0x0009e20008211000 */
[----:B------:R4:W-:Y:S01]  /*1a50*/  UTMALDG.4D.MULTICAST.2CTA [UR8], [UR38], UR29, desc[URZ] ;  /* 0x0000ff08260073b4 */ /* 0x0009e2000821981d */
[----:B------:R4:W1:Y:S06]  /*1a60*/  @!P0 SYNCS.PHASECHK.TRANS64.TRYWAIT P1, [UR33+0x38], R0 ;  /* 0x00003800ff0085a7 */ /* 0x00086c0008021121 */
[----:B------:R-:W-:Y:S05]  /*1a70*/  BRA.U UP0, `(.L_x_32) ;  /* 0xfffffffd00447547 */ /* 0x000fea000b83ffff */
[----:B------:R-:W-:Y:S02]  /*1a80*/  LEA R3, R8, UR34, 0x3 ;  /* 0x0000002208037c11 */ /* 0x000fe4000f8e18ff */
[----:B------:R-:W-:-:S04]  /*1a90*/  SHF.L.U32 R4, R2, 0x1f, RZ ;  /* 0x0000001f02047819 */ /* 0x000fc800000006ff */
[----:B------:R-:W3:Y:S02]  /*1aa0*/  SYNCS.PHASECHK.TRANS64.TRYWAIT P0, [R3+URZ+0x90], R4 ;  /* 0x00009004030075a7 */ /* 0x000ee400080011ff */
[----:B---3--:R-:W-:Y:S05]  /*1ab0*/  @!P0 BRA `(.L_x_33) ;  /* 0x0000004400288947 */ /* 0x008fea0003800000 */
.L_x_96:
[C---:B------:R-:W-:Y:S01]  /*1ac0*/  LEA R4, R8.reuse, UR34, 0x4 ;  /* 0x0000002208047c11 */ /* 0x040fe2000f8e20ff */
[----:B------:R-:W-:Y:S02]  /*1ad0*/  VIADD R8, R8, 0x1 ;  /* 0x0000000108087836 */ /* 0x000fe40000000000 */
[----:B----4-:R-:W-:-:S03]  /*1ae0*/  IMAD.MOV.U32 R0, RZ, RZ, 0x1 ;  /* 0x00000001ff007424 */ /* 0x010fc600078e00ff */
[----:B---3--:R-:W3:Y:S01]  /*1af0*/  LDS.128 R4, [R4+0x33c10] ;  /* 0x033c100004047984 */ /* 0x008ee20000000c00 */
[C---:B-1----:R-:W-:Y:S01]  /*1b00*/  ISETP.NE.AND P1, PT, R8.reuse, 0x2, PT ;  /* 0x000000020800780c */ /* 0x042fe20003f25270 */
[----:B------:R1:W-:Y:S06]  /*1b10*/  MEMBAR.ALL.CTA ;  /* 0x0000000000007992 */ /* 0x0003ec0000008000 */
[----:B-1----:R-:W1:Y:S01]  /*1b20*/  FENCE.VIEW.ASYNC.S ;  /* 0x00000000000073c6 */ /* 0x002e620000000000 */
[----:B------:R-:W-:Y:S01]  /*1b30*/  SEL R8, R8, RZ, P1 ;  /* 0x000000ff08087207 */ /* 0x000fe20000800000 */
[----:B-1----:R1:W-:Y:S01]  /*1b40*/  SYNCS.ARRIVE.TRANS64.ART0 RZ, [R3+URZ+0xa0], R0 ;  /* 0x0000a00003ff79a7 */ /* 0x0023e200085000ff */
[----:B---3--:R-:W-:-:S02]  /*1b50*/  ISETP.NE.AND P0, PT, R7, 0x1, PT ;  /* 0x000000010700780c */ /* 0x008fc40003f05270 */
[----:B------:R-:W-:Y:S02]  /*1b60*/  R2UR UR5, R4 ;  /* 0x00000000040572ca */ /* 0x000fe400000e0000 */
[----:B------:R-:W-:Y:S02]  /*1b70*/  R2UR UR12, R5 ;  /* 0x00000000050c72ca */ /* 0x000fe400000e0000 */
[----:B------:R-:W-:Y:S02]  /*1b80*/  R2UR UR28, R6 ;  /* 0x00000000061c72ca */ /* 0x000fe400000e0000 */
[----:B-1----:R-:W-:-:S04]  /*1b90*/  SEL R3, RZ, 0x1, P1 ;  /* 0x00000001ff037807 */ /* 0x002fc80000800000 */
[----:B------:R-:W-:Y:S01]  /*1ba0*/  LOP3.LUT R2, R2, R3, RZ, 0x3c, !PT ;  /* 0x0000000302027212 */ /* 0x000fe200078e3cff */
[----:B------:R-:W-:Y:S08]  /*1bb0*/  @!P0 BRA `(.L_x_34) ;  /* 0xfffffff800808947 */ /* 0x000ff0000383ffff */
.L_x_28:
[----:B------:R-:W-:Y:S02]  /*1bc0*/  UIADD3 UR4, UPT, UPT, UR36, 0x2, URZ ;  /* 0x0000000224047890 */ /* 0x000fe4000fffe0ff */
[----:B------:R-:W-:-:S04]  /*1bd0*/  UISETP.NE.AND UP0, UPT, UR36, 0x6, UPT ;  /* 0x000000062400788c */ /* 0x000fc8000bf05270 */
[----:B------:R-:W-:-:S04]  /*1be0*/  USEL UR4, UR4, 0x1, UP0 ;  /* 0x0000000104047887 */ /* 0x000fc80008000000 */
[----:B------:R-:W-:Y:S02]  /*1bf0*/  UIADD3 UR5, UPT, UPT, UR4, 0x1, URZ ;  /* 0x0000000104057890 */ /* 0x000fe4000fffe0ff */
[----:B------:R-:W-:-:S04]  /*1c00*/  UISETP.NE.AND UP1, UPT, UR4, 0x7, UPT ;  /* 0x000000070400788c */ /* 0x000fc8000bf25270 */
[----:B------:R-:W-:Y:S02]  /*1c10*/  USEL UR5, UR5, 0x1, UP1 ;  /* 0x0000000105057887 */ /* 0x000fe40008800000 */
[----:B------:R-:W-:Y:S02]  /*1c20*/  UISETP.EQ.XOR UP1, UPT, UR36, 0x6, !UP1 ;  /* 0x000000062400788c */ /* 0x000fe4000cf22a70 */
[----:B------:R-:W-:Y:S02]  /*1c30*/  UIADD3 UR4, UPT, UPT, UR5, 0x1, URZ ;  /* 0x0000000105047890 */ /* 0x000fe4000fffe0ff */
[----:B------:R-:W-:Y:S02]  /*1c40*/  UISETP.NE.AND UP0, UPT, UR5, 0x7, UPT ;  /* 0x000000070500788c */ /* 0x000fe4000bf05270 */
[----:B------:R-:W-:Y:S02]  /*1c50*/  UISETP.EQ.XOR UP1, UPT, UR5, 0x7, UP1 ;  /* 0x000000070500788c */ /* 0x000fe40008f22a70 */
[----:B------:R-:W-:-:S04]  /*1c60*/  USEL UR4, UR4, 0x1, UP0 ;  /* 0x0000000104047887 */ /* 0x000fc80008000000 */
[----:B-1----:R-:W-:Y:S02]  /*1c70*/  UIADD3 UR6, UPT, UPT, UR4, 0x1, URZ ;  /* 0x0000000104067890 */ /* 0x002fe4000fffe0ff */
[----:B------:R-:W-:Y:S02]  /*1c80*/  UISETP.NE.AND UP0, UPT, UR4, 0x7, UPT ;  /* 0x000000070400788c */ /* 0x000fe4000bf05270 */
[----:B------:R-:W-:Y:S02]  /*1c90*/  UISETP.EQ.XOR UP1, UPT, UR4, 0x7, UP1 ;  /* 0x000000070400788c */ /* 0x000fe40008f22a70 */
[----:B------:R-:W-:-:S04]  /*1ca0*/  USEL UR6, UR6, 0x1, UP0 ;  /* 0x0000000106067887 */ /* 0x000fc80008000000 */
[----:B------:R-:W-:Y:S02]  /*1cb0*/  UIADD3 UR5, UPT, UPT, UR6, 0x1, URZ ;  /* 0x0000000106057890 */ /* 0x000fe4000fffe0ff */
[----:B------:R-:W-:Y:S02]  /*1cc0*/  UISETP.NE.AND UP0, UPT, UR6, 0x7, UPT ;  /* 0x000000070600788c */ /* 0x000fe4000bf05270 */
[----:B------:R-:W-:Y:S02]  /*1cd0*/  UISETP.EQ.XOR UP1, UPT, UR6, 0x7, UP1 ;  /* 0x000000070600788c */ /* 0x000fe40008f22a70 */
[----:B------:R-:W-:-:S04]  /*1ce0*/  USEL UR5, UR5, 0x1, UP0 ;  /* 0x0000000105057887 */ /* 0x000fc80008000000 */
[----:B------:R-:W-:Y:S02]  /*1cf0*/  UISETP.EQ.XOR UP1, UPT, UR5, 0x7, UP1 ;  /* 0x000000070500788c */ /* 0x000fe40008f22a70 */
[----:B------:R-:W-:Y:S02]  /*1d00*/  UISETP.NE.AND UP0, UPT, UR5, 0x7, UPT ;  /* 0x000000070500788c */ /* 0x000fe4000bf05270 */
[----:B------:R-:W-:Y:S02]  /*1d10*/  USEL UR4, URZ, 0x1, !UP1 ;  /* 0x00000001ff047887 */ /* 0x000fe4000c800000 */
[----:B------:R-:W-:Y:S02]  /*1d20*/  USEL UR5, UR5, URZ, UP0 ;  /* 0x000000ff05057287 */ /* 0x000fe40008000000 */
[----:B------:R-:W-:Y:S02]  /*1d30*/  ULOP3.LUT UR4, UR37, UR4, URZ, 0x3c, !UPT ;  /* 0x0000000425047292 */ /* 0x000fe4000f8e3cff */
[----:B------:R-:W-:-:S02]  /*1d40*/  ULEA UR5, UR5, UR34, 0x3 ;  /* 0x0000002205057291 */ /* 0x000fc4000f8e18ff */
[----:B------:R-:W-:Y:S02]  /*1d50*/  USHF.L.U32 UR4, UR4, 0x1f, URZ ;  /* 0x0000001f04047899 */ /* 0x000fe400080006ff */
[----:B------:R-:W-:-:S04]  /*1d60*/  UISETP.NE.AND UP0, UPT, UR23, URZ, UPT ;  /* 0x000000ff1700728c */ /* 0x000fc8000bf05270 */
[----:B------:R-:W-:-:S04]  /*1d70*/  MOV R0, UR4 ;  /* 0x0000000400007c02 */ /* 0x000fc80008000f00 */
[----:B------:R-:W1:Y:S02]  /*1d80*/  SYNCS.PHASECHK.TRANS64.TRYWAIT P0, [UR5+0x38], R0 ;  /* 0x00003800ff0075a7 */ /* 0x000e640008001105 */
[----:B-1----:R-:W-:Y:S05]  /*1d90*/  @!P0 BRA `(.L_x_35) ;  /* 0x0000004000888947 */ /* 0x002fea0003800000 */
.L_x_98:
[----:B------:R-:W-:Y:S05]  /*1da0*/  BRA.U UP0, `(.L_x_26) ;  /* 0x00000001000c7547 */ /* 0x000fea000b800000 */
[----:B------:R-:W-:-:S13]  /*1db0*/  ELECT P0, URZ, PT ;  /* 0x0000000000ff782f */ /* 0x000fda0003800000 */
[----:B-1----:R-:W-:-:S04]  /*1dc0*/  @P0 MOV R0, 0xd000 ;  /* 0x0000d00000000802 */ /* 0x002fc80000000f00 */
[----:B------:R3:W-:Y:S03]  /*1dd0*/  @P0 SYNCS.ARRIVE.TRANS64 RZ, [UR5], R0 ;  /* 0x00000000ffff09a7 */ /* 0x0007e60008000005 */
.L_x_26:
[----:B------:R-:W-:-:S13]  /*1de0*/  ISETP.NE.AND P0, PT, R65, 0x4, PT ;  /* 0x000000044100780c */ /* 0x000fda0003f05270 */
[----:B------:R-:W-:Y:S05]  /*1df0*/  @P0 BRA `(.L_x_36) ;  /* 0x0000000c00580947 */ /* 0x000fea0003800000 */
[----:B------:R-:W4:Y:S01]  /*1e00*/  S2UR UR12, SR_CgaCtaId ;  /* 0x00000000000c79c3 */ /* 0x000f220000008800 */
[----:B------:R-:W-:Y:S01]  /*1e10*/  NOP ;  /* 0x0000000000007918 */ /* 0x000fe20000000000 */
[----:B------:R-:W-:Y:S02]  /*1e20*/  UMOV UR4, 0x400 ;  /* 0x0000040000047882 */ /* 0x000fe40000000000 */
[----:B----4-:R-:W-:-:S04]  /*1e30*/  ULEA UR12, UR12, UR4, 0x18 ;  /* 0x000000040c0c7291 */ /* 0x010fc8000f8ec0ff */
[----:B------:R-:W-:Y:S06]  /*1e40*/  BAR.SYNC.DEFER_BLOCKING 0x3, 0xa0 ;  /* 0x00c2800000007b1d */ /* 0x000fec0000010000 */
[----:B-1-3--:R-:W1:Y:S01]  /*1e50*/  LDS R0, [UR12+0xb8] ;  /* 0x0000b80cff007984 */ /* 0x00ae620008000800 */
[----:B------:R-:W3:Y:S02]  /*1e60*/  SYNCS.PHASECHK.TRANS64.TRYWAIT P0, [UR12+0x90], RZ ;  /* 0x000090ffff0075a7 */ /* 0x000ee4000800110c */
[----:B-1-3--:R-:W-:Y:S05]  /*1e70*/  @!P0 BRA `(.L_x_37) ;  /* 0x0000004000708947 */ /* 0x00afea0003800000 */
.L_x_100:
[----:B------:R-:W3:Y:S01]  /*1e80*/  LDS R3, [UR12+0x33c1c] ;  /* 0x033c1c0cff037984 */ /* 0x000ee20008000800 */
[----:B-1----:R-:W-:Y:S01]  /*1e90*/  IMAD.MOV.U32 R2, RZ, RZ, 0x1 ;  /* 0x00000001ff027424 */ /* 0x002fe200078e00ff */
[----:B------:R-:W-:Y:S01]  /*1ea0*/  R2UR UR35, R0 ;  /* 0x00000000002372ca */ /* 0x000fe200000e0000 */
[----:B------:R-:W-:Y:S01]  /*1eb0*/  UMOV UR33, 0x1 ;  /* 0x0000000100217882 */ /* 0x000fe20000000000 */
[----:B------:R1:W-:Y:S06]  /*1ec0*/  MEMBAR.ALL.CTA ;  /* 0x0000000000007992 */ /* 0x0003ec0000008000 */
[----:B-1----:R-:W1:Y:S01]  /*1ed0*/  FENCE.VIEW.ASYNC.S ;  /* 0x00000000000073c6 */ /* 0x002e620000000000 */
[----:B------:R-:W-:Y:S01]  /*1ee0*/  UMOV UR34, 0x1 ;  /* 0x0000000100227882 */ /* 0x000fe20000000000 */
[----:B------:R-:W-:Y:S01]  /*1ef0*/  IMAD.MOV.U32 R0, RZ, RZ, 0x1 ;  /* 0x00000001ff007424 */ /* 0x000fe200078e00ff */
[----:B-1----:R1:W-:Y:S01]  /*1f00*/  SYNCS.ARRIVE.TRANS64.ART0 RZ, [UR12+0xa0], R2 ;  /* 0x0000a002ffff79a7 */ /* 0x0023e2000850000c */
[----:B---3--:R-:W-:-:S13]  /*1f10*/  ISETP.NE.AND P0, PT, R3, 0x1, PT ;  /* 0x000000010300780c */ /* 0x008fda0003f05270 */
[----:B-1----:R-:W-:Y:S05]  /*1f20*/  @P0 BRA `(.L_x_38) ;  /* 0x0000000800c40947 */ /* 0x002fea0003800000 */
[----:B------:R-:W-:Y:S01]  /*1f30*/  UIADD3 UR10, UPT, UPT, UR35, 0x100, URZ ;  /* 0x00000100230a7890 */ /* 0x000fe2000fffe0ff */
[----:B------:R-:W-:Y:S01]  /*1f40*/  HFMA2 R5, -RZ, RZ, 0, 5.9604644775390625e-08 ;  /* 0x00000001ff057431 */ /* 0x000fe200000001ff */
[----:B------:R-:W-:Y:S01]  /*1f50*/  UIADD3 UR8, UPT, UPT, UR35, 0x104, URZ ;  /* 0x0000010423087890 */ /* 0x000fe2000fffe0ff */
[----:B------:R-:W-:Y:S01]  /*1f60*/  MOV R4, RZ ;  /* 0x000000ff00047202 */ /* 0x000fe20000000f00 */
[----:B------:R-:W-:Y:S02]  /*1f70*/  UIADD3 UR6, UPT, UPT, UR35, -0x7fffff00, URZ ;  /* 0x8000010023067890 */ /* 0x000fe4000fffe0ff */
[----:B------:R-:W-:Y:S02]  /*1f80*/  UIADD3 UR4, UPT, UPT, UR35, -0x7ffffefc, URZ ;  /* 0x8000010423047890 */ /* 0x000fe4000fffe0ff */
[----:B------:R-:W-:Y:S02]  /*1f90*/  UIADD3 UR11, UPT, UPT, UR35, 0x110, URZ ;  /* 0x00000110230b7890 */ /* 0x000fe4000fffe0ff */
[----:B------:R-:W-:Y:S01]  /*1fa0*/  USHF.R.U32.HI UR32, URZ, 0x1, UR10 ;  /* 0x00000001ff207899 */ /* 0x000fe2000801160a */
[----:B------:R-:W-:Y:S01]  /*1fb0*/  UMOV UR36, 0x10a02000 ;  /* 0x10a0200000247882 */ /* 0x000fe20000000000 */
[----:B------:R-:W-:-:S02]  /*1fc0*/  UIADD3 UR9, UPT, UPT, UR35, 0x114, URZ ;  /* 0x0000011423097890 */ /* 0x000fc4000fffe0ff */
[----:B------:R-:W-:Y:S02]  /*1fd0*/  UIADD3 UR7, UPT, UPT, UR35, -0x7ffffef0, URZ ;  /* 0x8000011023077890 */ /* 0x000fe4000fffe0ff */
[----:B------:R-:W-:Y:S02]  /*1fe0*/  UIADD3 UR5, UPT, UPT, UR35, -0x7ffffeec, URZ ;  /* 0x8000011423057890 */ /* 0x000fe4000fffe0ff */
[----:B------:R-:W-:Y:S02]  /*1ff0*/  USHF.R.U32.HI UR28, URZ, 0x1, UR6 ;  /* 0x00000001ff1c7899 */ /* 0x000fe40008011606 */
[----:B------:R-:W-:Y:S02]  /*2000*/  USHF.R.U32.HI UR25, URZ, 0x1, UR8 ;  /* 0x00000001ff197899 */ /* 0x000fe40008011608 */
[----:B------:R-:W-:Y:S02]  /*2010*/  USHF.R.U32.HI UR16, URZ, 0x1, UR4 ;  /* 0x00000001ff107899 */ /* 0x000fe40008011604 */
[----:B------:R-:W-:-:S02]  /*2020*/  UIADD3 UR18, UPT, UPT, UR12, 0x32000, URZ ;  /* 0x000320000c127890 */ /* 0x000fc4000fffe0ff */
[----:B------:R-:W-:Y:S02]  /*2030*/  UIADD3 UR19, UPT, UPT, UR12, 0x30400, URZ ;  /* 0x000304000c137890 */ /* 0x000fe4000fffe0ff */
[----:B------:R-:W-:Y:S02]  /*2040*/  UIADD3 UR20, UPT, UPT, UR12, 0x6400, URZ ;  /* 0x000064000c147890 */ /* 0x000fe4000fffe0ff */
[----:B------:R-:W-:Y:S02]  /*2050*/  UIADD3 UR24, UPT, UPT, UR12, 0x22400, URZ ;  /* 0x000224000c187890 */ /* 0x000fe4000fffe0ff */
[----:B------:R-:W-:Y:S02]  /*2060*/  ULOP3.LUT UR37, UR15, 0x1, URZ, 0x3c, !UPT ;  /* 0x000000010f257892 */ /* 0x000fe4000f8e3cff */
[----:B------:R-:W-:Y:S02]  /*2070*/  USEL UR34, URZ, 0x4000, UP6 ;  /* 0x00004000ff227887 */ /* 0x000fe4000b000000 */
[----:B------:R-:W-:-:S02]  /*2080*/  USHF.R.U32.HI UR29, URZ, 0x1a, UR11 ;  /* 0x0000001aff1d7899 */ /* 0x000fc4000801160b */
[----:B------:R-:W-:Y:S02]  /*2090*/  USEL UR36, UR36, 0x10a00000, !UP5 ;  /* 0x10a0000024247887 */ /* 0x000fe4000e800000 */
[----:B------:R-:W-:Y:S02]  /*20a0*/  ULOP3.LUT UR32, UR32, 0x60000000, URZ, 0xc0, !UPT ;  /* 0x6000000020207892 */ /* 0x000fe4000f8ec0ff */
[----:B------:R-:W-:Y:S02]  /*20b0*/  USHF.R.U32.HI UR27, URZ, 0x1a, UR7 ;  /* 0x0000001aff1b7899 */ /* 0x000fe40008011607 */
[----:B------:R-:W-:Y:S02]  /*20c0*/  USHF.R.U32.HI UR17, URZ, 0x1a, UR9 ;  /* 0x0000001aff117899 */ /* 0x000fe40008011609 */
[----:B------:R-:W-:Y:S02]  /*20d0*/  USHF.R.U32.HI UR13, URZ, 0x1a, UR5 ;  /* 0x0000001aff0d7899 */ /* 0x000fe40008011605 */
[----:B------:R-:W-:-:S02]  /*20e0*/  ULOP3.LUT UR28, UR28, 0x60000000, URZ, 0xc0, !UPT ;  /* 0x600000001c1c7892 */ /* 0x000fc4000f8ec0ff */
[----:B------:R-:W-:Y:S02]  /*20f0*/  ULOP3.LUT UR25, UR25, 0x60000000, URZ, 0xc0, !UPT ;  /* 0x6000000019197892 */ /* 0x000fe4000f8ec0ff */
[----:B------:R-:W-:Y:S02]  /*2100*/  ULOP3.LUT UR16, UR16, 0x60000000, URZ, 0xc0, !UPT ;  /* 0x6000000010107892 */ /* 0x000fe4000f8ec0ff */
[----:B------:R-:W-:Y:S02]  /*2110*/  USHF.L.U32 UR26, UR33, UR15, URZ ;  /* 0x0000000f211a7299 */ /* 0x000fe400080006ff */
[----:B------:R-:W-:Y:S02]  /*2120*/  USHF.R.U32.HI UR18, URZ, 0x4, UR18 ;  /* 0x00000004ff127899 */ /* 0x000fe40008011612 */
[----:B------:R-:W-:Y:S02]  /*2130*/  USHF.R.U32.HI UR19, URZ, 0x4, UR19 ;  /* 0x00000004ff137899 */ /* 0x000fe40008011613 */
[----:B------:R-:W-:-:S02]  /*2140*/  USHF.R.U32.HI UR20, URZ, 0x4, UR20 ;  /* 0x00000004ff147899 */ /* 0x000fc40008011614 */
[----:B------:R-:W-:Y:S02]  /*2150*/  USHF.R.U32.HI UR24, URZ, 0x4, UR24 ;  /* 0x00000004ff187899 */ /* 0x000fe40008011618 */
[----:B------:R-:W-:Y:S02]  /*2160*/  USHF.L.U32 UR33, UR33, UR37, URZ ;  /* 0x0000002521217299 */ /* 0x000fe400080006ff */
[----:B------:R-:W-:Y:S02]  /*2170*/  UIADD3 UR36, UPT, UPT, UR34, UR36, URZ ;  /* 0x0000002422247290 */ /* 0x000fe4000fffe0ff */
[----:B------:R-:W-:Y:S02]  /*2180*/  ULOP3.LUT UR29, UR32, 0x30, UR29, 0xf8, !UPT ;  /* 0x00000030201d7892 */ /* 0x000fe4000f8ef81d */
[----:B------:R-:W-:Y:S02]  /*2190*/  ULOP3.LUT UR27, UR28, 0x30, UR27, 0xf8, !UPT ;  /* 0x000000301c1b7892 */ /* 0x000fe4000f8ef81b */
[----:B------:R-:W-:-:S02]  /*21a0*/  ULOP3.LUT UR17, UR25, 0x30, UR17, 0xf8, !UPT ;  /* 0x0000003019117892 */ /* 0x000fc4000f8ef811 */
[----:B------:R-:W-:Y:S02]  /*21b0*/  ULOP3.LUT UR13, UR16, 0x30, UR13, 0xf8, !UPT ;  /* 0x00000030100d7892 */ /* 0x000fe4000f8ef80d */
[----:B------:R-:W-:Y:S02]  /*21c0*/  ULOP3.LUT UR18, UR18, 0x3fc0, URZ, 0xc0, !UPT ;  /* 0x00003fc012127892 */ /* 0x000fe4000f8ec0ff */
[----:B------:R-:W-:Y:S02]  /*21d0*/  ULOP3.LUT UR19, UR19, 0x3fc0, URZ, 0xc0, !UPT ;  /* 0x00003fc013137892 */ /* 0x000fe4000f8ec0ff */
[----:B------:R-:W-:Y:S02]  /*21e0*/  ULOP3.LUT UR20, UR20, 0x3fc0, URZ, 0xc0, !UPT ;  /* 0x00003fc014147892 */ /* 0x000fe4000f8ec0ff */
[----:B------:R-:W-:Y:S02]  /*21f0*/  ULOP3.LUT UR24, UR24, 0x3fc0, URZ, 0xc0, !UPT ;  /* 0x00003fc018187892 */ /* 0x000fe4000f8ec0ff */
[----:B------:R-:W-:-:S02]  /*2200*/  ULOP3.LUT UR26, UR33, 0xffff, UR26, 0xc8, !UPT ;  /* 0x0000ffff211a7892 */ /* 0x000fc4000f8ec81a */
[----:B------:R-:W-:Y:S02]  /*2210*/  ULOP3.LUT UR55, UR29, UR36, URZ, 0xfc, !UPT ;  /* 0x000000241d377292 */ /* 0x000fe4000f8efcff */
[----:B------:R-:W-:Y:S02]  /*2220*/  ULOP3.LUT UR49, UR27, UR36, URZ, 0xfc, !UPT ;  /* 0x000000241b317292 */ /* 0x000fe4000f8efcff */
[----:B------:R-:W-:Y:S02]  /*2230*/  ULOP3.LUT UR43, UR17, UR36, URZ, 0xfc, !UPT ;  /* 0x00000024112b7292 */ /* 0x000fe4000f8efcff */
[----:B------:R-:W-:Y:S02]  /*2240*/  ULOP3.LUT UR37, UR13, UR36, URZ, 0xfc, !UPT ;  /* 0x000000240d257292 */ /* 0x000fe4000f8efcff */
[----:B------:R-:W-:Y:S02]  /*2250*/  UISETP.NE.AND UP0, UPT, UR23, URZ, UPT ;  /* 0x000000ff1700728c */ /* 0x000fe4000bf05270 */
[----:B------:R-:W-:-:S02]  /*2260*/  ULOP3.LUT UR18, UR18, 0x10000, URZ, 0xfc, !UPT ;  /* 0x0001000012127892 */ /* 0x000fc4000f8efcff */
[----:B------:R-:W-:Y:S02]  /*2270*/  ULOP3.LUT UR19, UR19, 0x10000, URZ, 0xfc, !UPT ;  /* 0x0001000013137892 */ /* 0x000fe4000f8efcff */
[----:B------:R-:W-:Y:S02]  /*2280*/  ULOP3.LUT UR20, UR20, 0x10000, URZ, 0xfc, !UPT ;  /* 0x0001000014147892 */ /* 0x000fe4000f8efcff */
[----:B------:R-:W-:Y:S02]  /*2290*/  ULOP3.LUT UR24, UR24, 0x10000, URZ, 0xfc, !UPT ;  /* 0x0001000018187892 */ /* 0x000fe4000f8efcff */
[----:B------:R-:W-:Y:S01]  /*22a0*/  UISETP.NE.AND UP1, UPT, UR23, URZ, UPT ;  /* 0x000000ff1700728c */ /* 0x000fe2000bf25270 */
[----:B------:R-:W-:Y:S01]  /*22b0*/  UMOV UR34, 0x1 ;  /* 0x0000000100227882 */ /* 0x000fe20000000000 */
[----:B------:R-:W-:Y:S01]  /*22c0*/  UMOV UR33, URZ ;  /* 0x000000ff00217c82 */ /* 0x000fe20008000000 */
[----:B------:R-:W-:Y:S01]  /*22d0*/  UMOV UR32, URZ ;  /* 0x000000ff00207c82 */ /* 0x000fe20008000000 */
[----:B------:R-:W-:Y:S01]  /*22e0*/  UMOV UR29, URZ ;  /* 0x000000ff001d7c82 */ /* 0x000fe20008000000 */
[----:B------:R-:W-:Y:S01]  /*22f0*/  UMOV UR54, URZ ;  /* 0x000000ff00367c82 */ /* 0x000fe20008000000 */
[----:B------:R-:W-:Y:S01]  /*2300*/  UMOV UR48, URZ ;  /* 0x000000ff00307c82 */ /* 0x000fe20008000000 */
[----:B------:R-:W-:Y:S01]  /*2310*/  UMOV UR42, URZ ;  /* 0x000000ff002a7c82 */ /* 0x000fe20008000000 */
[----:B------:R-:W-:-:S05]  /*2320*/  UMOV UR36, URZ ;  /* 0x000000ff00247c82 */ /* 0x000fca0008000000 */
.L_x_47:
[----:B------:R-:W-:Y:S01]  /*2330*/  PLOP3.LUT P0, PT, PT, PT, UP0, 0x80, 0x8 ;  /* 0x000000000008781c */ /* 0x000fe20003f0f008 */
[----:B------:R-:W-:Y:S01]  /*2340*/  @!UP0 USHF.L.U32 UR16, UR32, 0x1f, URZ ;  /* 0x0000001f20108899 */ /* 0x000fe200080006ff */
[----:B-1----:R-:W-:Y:S01]  /*2350*/  PLOP3.LUT P3, PT, PT, PT, PT, 0x80, 0x8 ;  /* 0x000000000008781c */ /* 0x002fe20003f6f070 */
[----:B------:R-:W-:Y:S01]  /*2360*/  @!UP0 ULEA UR25, UR29, UR12, 0x3 ;  /* 0x0000000c1d198291 */ /* 0x000fe2000f8e18ff */
[----:B------:R-:W-:Y:S01]  /*2370*/  PLOP3.LUT P2, PT, PT, PT, PT, 0x8, 0x80 ;  /* 0x000000000080781c */ /* 0x000fe20003f4e170 */
[----:B------:R-:W-:Y:S02]  /*2380*/  @!UP0 USHF.L.U32 UR13, UR34, 0x1f, URZ ;  /* 0x0000001f220d8899 */ /* 0x000fe400080006ff */
[----:B------:R-:W-:Y:S01]  /*2390*/  ULEA UR17, UR33, UR12, 0x3 ;  /* 0x0000000c21117291 */ /* 0x000fe2000f8e18ff */
[----:B----4-:R-:W-:Y:S01]  /*23a0*/  IMAD.U32 R2, RZ, RZ, UR16 ;  /* 0x00000010ff027e24 */ /* 0x010fe2000f8e00ff */
[----:B------:R-:W-:Y:S02]  /*23b0*/  ULEA UR16, UR33, UR35, 0x7 ;  /* 0x0000002321107291 */ /* 0x000fe4000f8e38ff */
[----:B------:R-:W-:Y:S01]  /*23c0*/  IMAD.U32 R0, RZ, RZ, UR13 ;  /* 0x0000000dff007e24 */ /* 0x000fe2000f8e00ff */
[----:B------:R-:W-:-:S02]  /*23d0*/  UPLOP3.LUT UP4, UPT, UPT, UPT, UPT, 0x40, 0x4 ;  /* 0x000000000004789c */ /* 0x000fc40003f8e870 */
[----:B------:R1:W3:Y:S02]  /*23e0*/  @!P0 SYNCS.PHASECHK.TRANS64.TRYWAIT P3, [UR25], R2 ;  /* 0x00000002ff0085a7 */ /* 0x0002e40008061119 */
[----:B------:R-:W4:Y:S02]  /*23f0*/  @!P0 SYNCS.PHASECHK.TRANS64.TRYWAIT P1, [UR17+0x80], R0 ;  /* 0x00008000ff0085a7 */ /* 0x000f240008021111 */
[----:B----4-:R-:W-:-:S13]  /*2400*/  @!P0 PLOP3.LUT P2, PT, P1, PT, PT, 0x8, 0x80 ;  /* 0x000000000080881c */ /* 0x010fda0000f4e170 */
[----:B-1-3--:R-:W-:Y:S05]  /*2410*/  @!P2 BRA `(.L_x_39) ;  /* 0x000000000010a947 */ /* 0x00afea0003800000 */
[----:B------:R-:W-:-:S06]  /*2420*/  USHF.L.U32 UR13, UR34, 0x1f, URZ ;  /* 0x0000001f220d7899 */ /* 0x000fcc00080006ff */
[----:B------:R-:W-:-:S04]  /*2430*/  MOV R0, UR13 ;  /* 0x0000000d00007c02 */ /* 0x000fc80008000f00 */
[----:B------:R-:W1:Y:S02]  /*2440*/  SYNCS.PHASECHK.TRANS64.TRYWAIT P0, [UR17+0x80], R0 ;  /* 0x00008000ff0075a7 */ /* 0x000e640008001111 */
[----:B-1----:R-:W-:Y:S05]  /*2450*/  @!P0 BRA `(.L_x_40) ;  /* 0x0000003c00108947 */ /* 0x002fea0003800000 */
.L_x_39:
[----:B------:R-:W-:Y:S01]  /*2460*/  UMOV UR28, URZ ;  /* 0x000000ff001c7c82 */ /* 0x000fe20008000000 */
.L_x_44:
[----:B-1-34-:R-:W-:Y:S05]  /*2470*/  BRA.U UP0, `(.L_x_41) ;  /* 0x0000000100a87547 */ /* 0x01afea000b800000 */
[----:B------:R-:W-:Y:S02]  /*2480*/  ULEA UR66, UR29, UR19, 0x6 ;  /* 0x000000131d427291 */ /* 0x000fe4000f8e30ff */
[----:B------:R-:W-:Y:S02]  /*2490*/  ULEA UR62, UR29, UR18, 0x6 ;  /* 0x000000121d3e7291 */ /* 0x000fe4000f8e30ff */
[----:B------:R-:W-:Y:S02]  /*24a0*/  ULEA UR58, UR29, UR24, 0x9 ;  /* 0x000000181d3a7291 */ /* 0x000fe4000f8e48ff */
[----:B------:R-:W-:Y:S02]  /*24b0*/  ULEA UR56, UR29, UR20, 0xa ;  /* 0x000000141d387291 */ /* 0x000fe4000f8e50ff */
[----:B------:R-:W-:Y:S02]  /*24c0*/  ULEA UR13, UR29, UR12, 0x3 ;  /* 0x0000000c1d0d7291 */ /* 0x000fe4000f8e18ff */
[----:B------:R-:W-:Y:S02]  /*24d0*/  UIADD3 UR64, UPT, UPT, UR66, 0x20, URZ ;  /* 0x0000002042407890 */ /* 0x000fe4000fffe0ff */
[----:B------:R-:W-:Y:S02]  /*24e0*/  UIADD3 UR60, UPT, UPT, UR62, 0x20, URZ ;  /* 0x000000203e3c7890 */ /* 0x000fe4000fffe0ff */
[----:B------:R-:W-:Y:S02]  /*24f0*/  UIADD3 UR52, UPT, UPT, UR58, 0x2, URZ ;  /* 0x000000023a347890 */ /* 0x000fe4000fffe0ff */
[----:B------:R-:W-:Y:S02]  /*2500*/  UIADD3 UR50, UPT, UPT, UR56, 0x2, URZ ;  /* 0x0000000238327890 */ /* 0x000fe4000fffe0ff */
[----:B------:R-:W-:Y:S02]  /*2510*/  UIADD3 UR46, UPT, UPT, UR58, 0x4, URZ ;  /* 0x000000043a2e7890 */ /* 0x000fe4000fffe0ff */
[----:B------:R-:W-:Y:S02]  /*2520*/  UIADD3 UR44, UPT, UPT, UR56, 0x4, URZ ;  /* 0x00000004382c7890 */ /* 0x000fe4000fffe0ff */
[----:B------:R-:W-:Y:S02]  /*2530*/  UIADD3 UR40, UPT, UPT, UR58, 0x6, URZ ;  /* 0x000000063a287890 */ /* 0x000fe4000fffe0ff */
[----:B------:R-:W-:Y:S02]  /*2540*/  UIADD3 UR38, UPT, UPT, UR56, 0x6, URZ ;  /* 0x0000000638267890 */ /* 0x000fe4000fffe0ff */
[----:B------:R-:W-:Y:S01]  /*2550*/  UIADD3 UR27, UPT, UPT, UR13, 0x38, URZ ;  /* 0x000000380d1b7890 */ /* 0x000fe2000fffe0ff */
[----:B------:R-:W-:Y:S01]  /*2560*/  UMOV UR67, 0x4008 ;  /* 0x0000400800437882 */ /* 0x000fe20000000000 */
        /* <DEDUP_REMOVED lines=11> */
[----:B------:R-:W-:Y:S05]  /*2620*/  @P3 BRA `(.L_x_42) ;  /* 0x0000000000103947 */ /* 0x000fea0003800000 */
[----:B------:R-:W-:Y:S06]  /*2630*/  USHF.L.U32 UR25, UR32, 0x1f, URZ ;  /* 0x0000001f20197899 */ /* 0x000fec00080006ff */
[----:B-1----:R-:W-:Y:S04]  /*2640*/  MOV R0, UR25 ;  /* 0x0000001900007c02 */ /* 0x002fe80008000f00 */
[----:B------:R-:W1:Y:S02]  /*2650*/  SYNCS.PHASECHK.TRANS64.TRYWAIT P0, [UR13], R0 ;  /* 0x00000000ff0075a7 */ /* 0x000e64000800110d */
[----:B-1----:R-:W-:Y:S05]  /*2660*/  @!P0 BRA `(.L_x_43) ;  /* 0x0000003800ac8947 */ /* 0x002fea0003800000 */
.L_x_42:
[----:B------:R3:W-:Y:S01]  /*2670*/  UTCCP.T.S.2CTA.4x32dp128bit tmem[UR35+0x100], gdesc[UR66] ;  /* 0x00010042230079e7 */ /* 0x0007e20009300000 */
[----:B------:R3:W-:Y:S01]  /*2680*/  UTCCP.T.S.2CTA.4x32dp128bit tmem[UR35+0x104], gdesc[UR64] ;  /* 0x00010440230079e7 */ /* 0x0007e20009300000 */
[----:B------:R3:W-:Y:S01]  /*2690*/  UTCCP.T.S.2CTA.4x32dp128bit tmem[UR35+0x110], gdesc[UR62] ;  /* 0x0001103e230079e7 */ /* 0x0007e20009300000 */
[----:B------:R3:W-:Y:S01]  /*26a0*/  UTCCP.T.S.2CTA.4x32dp128bit tmem[UR35+0x114], gdesc[UR60] ;  /* 0x0001143c230079e7 */ /* 0x0007e20009300000 */
[----:B------:R3:W-:Y:S01]  /*26b0*/  UTCQMMA.2CTA gdesc[UR56], gdesc[UR58], tmem[UR16], tmem[UR54], idesc[UR55], tmem[UR10], UP4 ;  /* 0x000a363a38007dea */ /* 0x0007e2000a200310 */
[----:B------:R3:W-:Y:S01]  /*26c0*/  UTCQMMA.2CTA gdesc[UR50], gdesc[UR52], tmem[UR16], tmem[UR48], idesc[UR49], tmem[UR6], UPT ;  /* 0x0006303432007dea */ /* 0x0007e2000ba00310 */
[----:B------:R3:W-:Y:S01]  /*26d0*/  UTCQMMA.2CTA gdesc[UR44], gdesc[UR46], tmem[UR16], tmem[UR42], idesc[UR43], tmem[UR8], UPT ;  /* 0x00082a2e2c007dea */ /* 0x0007e2000ba00310 */
[----:B------:R-:W-:Y:S01]  /*26e0*/  UPLOP3.LUT UP4, UPT, UPT, UPT, UPT, 0x80, 0x8 ;  /* 0x000000000008789c */ /* 0x000fe20003f8f070 */
[----:B------:R3:W-:Y:S01]  /*26f0*/  UTCQMMA.2CTA gdesc[UR38], gdesc[UR40], tmem[UR16], tmem[UR36], idesc[UR37], tmem[UR4], UPT ;  /* 0x0004242826007dea */ /* 0x0007e2000ba00310 */
[----:B------:R3:W-:Y:S01]  /*2700*/  UTCBAR.2CTA.MULTICAST [UR27], URZ, UR26 ;  /* 0x000000ff1b0073e9 */ /* 0x0007e2000820081a */
[----:B------:R-:W-:Y:S02]  /*2710*/  NOP ;  /* 0x0000000000007918 */ /* 0x000fe40000000000 */
.L_x_41:
[----:B------:R-:W-:Y:S01]  /*2720*/  UIADD3 UR29, UPT, UPT, UR29, 0x1, URZ ;  /* 0x000000011d1d7890 */ /* 0x000fe2000fffe0ff */
[----:B------:R-:W-:Y:S01]  /*2730*/  PLOP3.LUT P3, PT, PT, PT, PT, 0x80, 0x8 ;  /* 0x000000000008781c */ /* 0x000fe20003f6f070 */
[----:B------:R-:W-:Y:S02]  /*2740*/  UISETP.GT.U32.AND UP3, UPT, UR28, 0x1e, UPT ;  /* 0x0000001e1c00788c */ /* 0x000fe4000bf64070 */
[----:B------:R-:W-:Y:S02]  /*2750*/  UISETP.NE.AND UP2, UPT, UR29, 0x7, UPT ;  /* 0x000000071d00788c */ /* 0x000fe4000bf45270 */
[----:B------:R-:W-:Y:S02]  /*2760*/  UISETP.NE.OR UP3, UPT, UR23, URZ, UP3 ;  /* 0x000000ff1700728c */ /* 0x000fe40009f65670 */
[----:B------:R-:W-:Y:S02]  /*2770*/  USEL UR13, URZ, 0x1, UP2 ;  /* 0x00000001ff0d7887 */ /* 0x000fe40009000000 */
[----:B------:R-:W-:Y:S02]  /*2780*/  USEL UR29, UR29, URZ, UP2 ;  /* 0x000000ff1d1d7287 */ /* 0x000fe40009000000 */
[----:B------:R-:W-:Y:S01]  /*2790*/  ULOP3.LUT UR32, UR32, UR13, URZ, 0x3c, !UPT ;  /* 0x0000000d20207292 */ /* 0x000fe2000f8e3cff */
[----:B------:R-:W-:Y:S01]  /*27a0*/  PLOP3.LUT P0, PT, PT, PT, UP3, 0x80, 0x8 ;  /* 0x000000000008781c */ /* 0x000fe20003f0f038 */
[----:B------:R-:W-:Y:S03]  /*27b0*/  UIADD3 UR28, UPT, UPT, UR28, 0x1, URZ ;  /* 0x000000011c1c7890 */ /* 0x000fe6000fffe0ff */
[----:B------:R-:W-:Y:S02]  /*27c0*/  @!UP3 USHF.L.U32 UR13, UR32, 0x1f, URZ ;  /* 0x0000001f200db899 */ /* 0x000fe400080006ff */
[----:B------:R-:W-:Y:S02]  /*27d0*/  @!UP3 ULEA UR25, UR29, UR12, 0x3 ;  /* 0x0000000c1d19b291 */ /* 0x000fe4000f8e18ff */
[----:B------:R-:W-:Y:S02]  /*27e0*/  UISETP.NE.AND UP2, UPT, UR28, 0x20, UPT ;  /* 0x000000201c00788c */ /* 0x000fe4000bf45270 */
[----:B-1----:R-:W-:Y:S05]  /*27f0*/  IMAD.U32 R0, RZ, RZ, UR13 ;  /* 0x0000000dff007e24 */ /* 0x002fea000f8e00ff */
[----:B------:R4:W1:Y:S02]  /*2800*/  @!P0 SYNCS.PHASECHK.TRANS64.TRYWAIT P3, [UR25], R0 ;  /* 0x00000000ff0085a7 */ /* 0x0008640008061119 */
[----:B------:R-:W-:Y:S05]  /*2810*/  BRA.U UP2, `(.L_x_44) ;  /* 0xfffffffd02147547 */ /* 0x000fea000b83ffff */
[----:B------:R-:W-:Y:S01]  /*2820*/  UIADD3 UR33, UPT, UPT, UR33, 0x1, URZ ;  /* 0x0000000121217890 */ /* 0x000fe2000fffe0ff */
[----:B------:R-:W-:Y:S01]  /*2830*/  PLOP3.LUT P0, PT, PT, PT, UP1, 0x80, 0x8 ;  /* 0x000000000008781c */ /* 0x000fe20003f0f018 */
[----:B------:R-:W-:Y:S01]  /*2840*/  IMAD.U32 R3, R4, -0x80000000, RZ ;  /* 0x8000000004037824 */ /* 0x000fe200078e00ff */
[----:B------:R-:W-:Y:S01]  /*2850*/  LEA R2, R5, UR12, 0x3 ;  /* 0x0000000c05027c11 */ /* 0x000fe2000f8e18ff */
[----:B------:R-:W-:-:S04]  /*2860*/  UISETP.NE.AND UP2, UPT, UR33, 0x2, UPT ;  /* 0x000000022100788c */ /* 0x000fc8000bf45270 */
[----:B------:R-:W-:Y:S02]  /*2870*/  USEL UR13, URZ, 0x1, UP2 ;  /* 0x00000001ff0d7887 */ /* 0x000fe40009000000 */
[----:B------:R-:W-:Y:S02]  /*2880*/  USEL UR33, UR33, URZ, UP2 ;  /* 0x000000ff21217287 */ /* 0x000fe40009000000 */
[----:B------:R-:W-:Y:S02]  /*2890*/  ULOP3.LUT UR34, UR34, UR13, URZ, 0x3c, !UPT ;  /* 0x0000000d22227292 */ /* 0x000fe4000f8e3cff */
[----:B---3--:R-:W-:Y:S02]  /*28a0*/  @!UP1 ULEA UR16, UR33, UR12, 0x3 ;  /* 0x0000000c21109291 */ /* 0x008fe4000f8e18ff */
[----:B------:R-:W-:-:S06]  /*28b0*/  @!UP1 USHF.L.U32 UR13, UR34, 0x1f, URZ ;  /* 0x0000001f220d9899 */ /* 0x000fcc00080006ff */
[----:B----4-:R-:W-:Y:S01]  /*28c0*/  IMAD.U32 R0, RZ, RZ, UR13 ;  /* 0x0000000dff007e24 */ /* 0x010fe2000f8e00ff */
[----:B------:R-:W-:Y:S06]  /*28d0*/  BRA.U UP1, `(.L_x_45) ;  /* 0x0000000101107547 */ /* 0x000fec000b800000 */
[----:B------:R-:W-:Y:S01]  /*28e0*/  UIADD3 UR17, UPT, UPT, UR17, 0x70, URZ ;  /* 0x0000007011117890 */ /* 0x000fe2000fffe0ff */
[----:B------:R-:W-:-:S08]  /*28f0*/  UMOV UR13, 0x3 ;  /* 0x00000003000d7882 */ /* 0x000fd00000000000 */
[----:B------:R3:W-:Y:S01]  /*2900*/  UTCBAR.2CTA.MULTICAST [UR17], URZ, UR13 ;  /* 0x000000ff110073e9 */ /* 0x0007e2000820080d */
[----:B------:R-:W-:Y:S02]  /*2910*/  NOP ;  /* 0x0000000000007918 */ /* 0x000fe40000000000 */
.L_x_45:
[----:B------:R4:W-:Y:S01]  /*2920*/  @!P0 SYNCS.PHASECHK.TRANS64.TRYWAIT PT, [UR16+0x80], R0 ;  /* 0x00008000ff0085a7 */ /* 0x0009e200080e1110 */
[----:B------:R-:W5:Y:S02]  /*2930*/  SYNCS.PHASECHK.TRANS64.TRYWAIT P0, [R2+URZ+0x90], R3 ;  /* 0x00009003020075a7 */ /* 0x000f6400080011ff */
[----:B----45:R-:W-:Y:S05]  /*2940*/  @!P0 BRA `(.L_x_46) ;  /* 0x0000003800148947 */ /* 0x030fea0003800000 */
.L_x_104:
[C---:B------:R-:W-:Y:S01]  /*2950*/  LEA R0, R5.reuse, UR12, 0x4 ;  /* 0x0000000c05007c11 */ /* 0x040fe2000f8e20ff */
[----:B------:R-:W-:Y:S02]  /*2960*/  VIADD R5, R5, 0x1 ;  /* 0x0000000105057836 */ /* 0x000fe40000000000 */
[----:B------:R-:W-:-:S03]  /*2970*/  IMAD.MOV.U32 R3, RZ, RZ, 0x1 ;  /* 0x00000001ff037424 */ /* 0x000fc600078e00ff */
[----:B------:R-:W5:Y:S01]  /*2980*/  LDS R0, [R0+0x33c1c] ;  /* 0x033c1c0000007984 */ /* 0x000f620000000800 */
[C---:B------:R-:W-:Y:S01]  /*2990*/  ISETP.NE.AND P1, PT, R5.reuse, 0x2, PT ;  /* 0x000000020500780c */ /* 0x040fe20003f25270 */
[----:B------:R3:W-:Y:S06]  /*29a0*/  MEMBAR.ALL.CTA ;  /* 0x0000000000007992 */ /* 0x0007ec0000008000 */
[----:B---3--:R-:W3:Y:S01]  /*29b0*/  FENCE.VIEW.ASYNC.S ;  /* 0x00000000000073c6 */ /* 0x008ee20000000000 */
[----:B------:R-:W-:Y:S01]  /*29c0*/  SEL R5, R5, RZ, P1 ;  /* 0x000000ff05057207 */ /* 0x000fe20000800000 */
[----:B---3--:R3:W-:Y:S01]  /*29d0*/  SYNCS.ARRIVE.TRANS64.ART0 RZ, [R2+URZ+0xa0], R3 ;  /* 0x0000a00302ff79a7 */ /* 0x0087e200085000ff */
[----:B-----5:R-:W-:-:S02]  /*29e0*/  ISETP.NE.AND P0, PT, R0, 0x1, PT ;  /* 0x000000010000780c */ /* 0x020fc40003f05270 */
[----:B---3--:R-:W-:-:S04]  /*29f0*/  SEL R3, RZ, 0x1, P1 ;  /* 0x00000001ff037807 */ /* 0x008fc80000800000 */
[----:B------:R-:W-:-:S07]  /*2a00*/  LOP3.LUT R4, R4, R3, RZ, 0x3c, !PT ;  /* 0x0000000304047212 */ /* 0x000fce00078e3cff */
[----:B------:R-:W-:Y:S05]  /*2a10*/  @!P0 BRA `(.L_x_47) ;  /* 0xfffffff800448947 */ /* 0x000fea000383ffff */
[----:B------:R-:W-:-:S06]  /*2a20*/  UIADD3 UR33, UPT, UPT, UR33, 0x1, URZ ;  /* 0x0000000121217890 */ /* 0x000fcc000fffe0ff */
[----:B------:R-:W-:Y:S02]  /*2a30*/  MOV R0, UR33 ;  /* 0x0000002100007c02 */ /* 0x000fe40008000f00 */
.L_x_38:
[----:B------:R-:W-:-:S09]  /*2a40*/  UISETP.NE.AND UP0, UPT, UR15, URZ, UPT ;  /* 0x000000ff0f00728c */ /* 0x000fd2000bf05270 */
[----:B------:R-:W-:Y:S05]  /*2a50*/  BRA.U UP0, `(.L_x_48) ;  /* 0x0000000100787547 */ /* 0x000fea000b800000 */
[----:B------:R-:W-:-:S04]  /*2a60*/  ISETP.NE.AND P0, PT, R0, 0x2, PT ;  /* 0x000000020000780c */ /* 0x000fc80003f05270 */
[----:B----4-:R-:W-:Y:S02]  /*2a70*/  SEL R2, RZ, 0x1, P0 ;  /* 0x00000001ff027807 */ /* 0x010fe40000000000 */
[----:B------:R-:W-:Y:S02]  /*2a80*/  SEL R0, R0, RZ, P0 ;  /* 0x000000ff00007207 */ /* 0x000fe40000000000 */
[----:B------:R-:W-:Y:S02]  /*2a90*/  LOP3.LUT R2, R2, UR34, RZ, 0x3c, !PT ;  /* 0x0000002202027c12 */ /* 0x000fe4000f8e3cff */
[----:B------:R-:W-:-:S03]  /*2aa0*/  LEA R0, R0, UR12, 0x3 ;  /* 0x0000000c00007c11 */ /* 0x000fc6000f8e18ff */
[----:B------:R-:W-:-:S04]  /*2ab0*/  IMAD.U32 R2, R2, -0x80000000, RZ ;  /* 0x8000000002027824 */ /* 0x000fc800078e00ff */
[----:B------:R-:W-:-:S04]  /*2ac0*/  IMAD.MOV.U32 R3, RZ, RZ, R2 ;  /* 0x000000ffff037224 */ /* 0x000fc800078e0002 */
[----:B------:R3:W4:Y:S03]  /*2ad0*/  SYNCS.PHASECHK.TRANS64.TRYWAIT P0, [R0+URZ+0x80], R3 ;  /* 0x00008003000075a7 */ /* 0x00072600080011ff */
[----:B----4-:R-:W-:Y:S05]  /*2ae0*/  @!P0 NANOSLEEP.SYNCS 0x989680 ;  /* 0x009896800000895d */ /* 0x010fea0003900000 */
[----:B------:R-:W4:Y:S02]  /*2af0*/  @!P0 SYNCS.PHASECHK.TRANS64 P0, [R0+URZ+0x80], R3 ;  /* 0x00008003000085a7 */ /* 0x000f2400080010ff */
[----:B----4-:R-:W-:Y:S05]  /*2b00*/  @P0 BRA `(.L_x_48) ;  /* 0x00000000004c0947 */ /* 0x010fea0003800000 */
.L_x_49:
[----:B----4-:R4:W3:Y:S02]  /*2b10*/  SYNCS.PHASECHK.TRANS64.TRYWAIT P0, [R0+URZ+0x80], R3 ;  /* 0x00008003000075a7 */ /* 0x0108e400080011ff */
[----:B---3--:R-:W-:Y:S05]  /*2b20*/  @!P0 NANOSLEEP.SYNCS 0x989680 ;  /* 0x009896800000895d */ /* 0x008fea0003900000 */
[----:B------:R-:W3:Y:S02]  /*2b30*/  @!P0 SYNCS.PHASECHK.TRANS64 P0, [R0+URZ+0x80], R3 ;  /* 0x00008003000085a7 */ /* 0x000ee400080010ff */
[----:B---3--:R-:W-:Y:S05]  /*2b40*/  @!P0 BRA `(.L_x_49) ;  /* 0xfffffffc00f08947 */ /* 0x008fea000383ffff */
[----:B------:R-:W-:Y:S05]  /*2b50*/  BRA `(.L_x_48) ;  /* 0x0000000000387947 */ /* 0x000fea0003800000 */
.L_x_36:
[----:B------:R-:W-:-:S13]  /*2b60*/  ISETP.NE.AND P0, PT, R65, RZ, PT ;  /* 0x000000ff4100720c */ /* 0x000fda0003f05270 */
[----:B------:R-:W-:Y:S05]  /*2b70*/  @P0 BRA `(.L_x_50) ;  /* 0x00000000002c0947 */ /* 0x000fea0003800000 */
[----:B------:R-:W4:Y:S01]  /*2b80*/  S2UR UR5, SR_CgaCtaId ;  /* 0x00000000000579c3 */ /* 0x000f220000008800 */
[----:B-1----:R-:W-:Y:S01]  /*2b90*/  UMOV UR6, 0x400 ;  /* 0x0000040000067882 */ /* 0x002fe20000000000 */
[----:B------:R-:W-:Y:S01]  /*2ba0*/  UMOV UR4, 0x20 ;  /* 0x0000002000047882 */ /* 0x000fe20000000000 */
[----:B------:R-:W-:Y:S01]  /*2bb0*/  ELECT P0, URZ, PT ;  /* 0x0000000000ff782f */ /* 0x000fe20003800000 */
[----:B----4-:R-:W-:Y:S02]  /*2bc0*/  ULEA UR5, UR5, UR6, 0x18 ;  /* 0x0000000605057291 */ /* 0x010fe4000f8ec0ff */
[----:B------:R-:W-:-:S04]  /*2bd0*/  UIADD3 UR6, UPT, UPT, -UR4, 0x100000, URZ ;  /* 0x0010000004067890 */ /* 0x000fc8000fffe1ff */
[----:B------:R-:W-:Y:S02]  /*2be0*/  USHF.L.U32 UR7, UR6, 0xb, URZ ;  /* 0x0000000b06077899 */ /* 0x000fe400080006ff */
[----:B------:R-:W-:Y:S01]  /*2bf0*/  USHF.L.U32 UR6, UR6, 0x1, URZ ;  /* 0x0000000106067899 */ /* 0x000fe200080006ff */
[----:B------:R-:W1:Y:S11]  /*2c00*/  FENCE.VIEW.ASYNC.S ;  /* 0x00000000000073c6 */ /* 0x000e760000000000 */
[----:B-1----:R4:W1:Y:S02]  /*2c10*/  SYNCS.EXCH.64 URZ, [UR5+0xb0], UR6 ;  /* 0x0000b00605ff75b2 */ /* 0x0028640008000100 */
[----:B----4-:R-:W-:Y:S01]  /*2c20*/  NOP ;  /* 0x0000000000007918 */ /* 0x010fe20000000000 */
.L_x_50:
[----:B------:R-:W-:Y:S01]  /*2c30*/  NOP ;  /* 0x0000000000007918 */ /* 0x000fe20000000000 */
.L_x_48:
[C---:B------:R-:W-:Y:S02]  /*2c40*/  ISETP.NE.AND P0, PT, R65.reuse, RZ, PT ;  /* 0x000000ff4100720c */ /* 0x040fe40003f05270 */
[----:B------:R-:W-:-:S11]  /*2c50*/  ISETP.GT.AND P1, PT, R65, 0x3, PT ;  /* 0x000000034100780c */ /* 0x000fd60003f24270 */
[----:B------:R-:W-:Y:S05]  /*2c60*/  @P0 BRA `(.L_x_51) ;  /* 0x00000000002c0947 */ /* 0x000fea0003800000 */
[----:B------:R-:W5:Y:S01]  /*2c70*/  S2UR UR5, SR_CgaCtaId ;  /* 0x00000000000579c3 */ /* 0x000f620000008800 */
[----:B-1----:R-:W-:Y:S01]  /*2c80*/  UMOV UR6, 0x400 ;  /* 0x0000040000067882 */ /* 0x002fe20000000000 */
[----:B------:R-:W-:Y:S01]  /*2c90*/  UMOV UR4, 0x20 ;  /* 0x0000002000047882 */ /* 0x000fe20000000000 */
[----:B------:R-:W-:Y:S01]  /*2ca0*/  ELECT P2, URZ, PT ;  /* 0x0000000000ff782f */ /* 0x000fe20003840000 */
[----:B-----5:R-:W-:Y:S02]  /*2cb0*/  ULEA UR5, UR5, UR6, 0x18 ;  /* 0x0000000605057291 */ /* 0x020fe4000f8ec0ff */
[----:B------:R-:W-:-:S04]  /*2cc0*/  UIADD3 UR6, UPT, UPT, -UR4, 0x100000, URZ ;  /* 0x0010000004067890 */ /* 0x000fc8000fffe1ff */
[----:B------:R-:W-:Y:S02]  /*2cd0*/  USHF.L.U32 UR7, UR6, 0xb, URZ ;  /* 0x0000000b06077899 */ /* 0x000fe400080006ff */
[----:B------:R-:W-:Y:S01]  /*2ce0*/  USHF.L.U32 UR6, UR6, 0x1, URZ ;  /* 0x0000000106067899 */ /* 0x000fe200080006ff */
[----:B------:R-:W1:Y:S11]  /*2cf0*/  FENCE.VIEW.ASYNC.S ;  /* 0x00000000000073c6 */ /* 0x000e760000000000 */
[----:B-1----:R1:W3:Y:S01]  /*2d00*/  SYNCS.EXCH.64 URZ, [UR5+0xb0], UR6 ;  /* 0x0000b00605ff75b2 */ /* 0x0022e20008000100 */
[----:B------:R-:W-:Y:S01]  /*2d10*/  NOP ;  /* 0x0000000000007918 */ /* 0x000fe20000000000 */
.L_x_51:
[----:B------:R-:W-:Y:S01]  /*2d20*/  NOP ;  /* 0x0000000000007918 */ /* 0x000fe20000000000 */
[----:B------:R-:W-:Y:S01]  /*2d30*/  @P1 NOP ;  /* 0x0000000000001918 */ /* 0x000fe20000000000 */
[----:B------:R-:W-:Y:S05]  /*2d40*/  @P1 BRA `(.L_x_52) ;  /* 0x0000002c00fc1947 */ /* 0x000fea0003800000 */
[----:B------:R-:W-:Y:S05]  /*2d50*/  @P0 BRA `(.L_x_53) ;  /* 0x00000000002c0947 */ /* 0x000fea0003800000 */
[----:B-1----:R-:W1:Y:S01]  /*2d60*/  S2UR UR5, SR_CgaCtaId ;  /* 0x00000000000579c3 */ /* 0x002e620000008800 */
[----:B------:R-:W-:Y:S01]  /*2d70*/  UMOV UR6, 0x400 ;  /* 0x0000040000067882 */ /* 0x000fe20000000000 */
[----:B------:R-:W-:Y:S01]  /*2d80*/  UMOV UR4, 0x20 ;  /* 0x0000002000047882 */ /* 0x000fe20000000000 */
[----:B------:R-:W-:Y:S01]  /*2d90*/  ELECT P1, URZ, PT ;  /* 0x0000000000ff782f */ /* 0x000fe20003820000 */
[----:B-1----:R-:W-:Y:S02]  /*2da0*/  ULEA UR5, UR5, UR6, 0x18 ;  /* 0x0000000605057291 */ /* 0x002fe4000f8ec0ff */
[----:B------:R-:W-:-:S04]  /*2db0*/  UIADD3 UR6, UPT, UPT, -UR4, 0x100000, URZ ;  /* 0x0010000004067890 */ /* 0x000fc8000fffe1ff */
[----:B------:R-:W-:Y:S02]  /*2dc0*/  USHF.L.U32 UR7, UR6, 0xb, URZ ;  /* 0x0000000b06077899 */ /* 0x000fe400080006ff */
[----:B------:R-:W-:Y:S01]  /*2dd0*/  USHF.L.U32 UR6, UR6, 0x1, URZ ;  /* 0x0000000106067899 */ /* 0x000fe200080006ff */
[----:B------:R-:W1:Y:S11]  /*2de0*/  FENCE.VIEW.ASYNC.S ;  /* 0x00000000000073c6 */ /* 0x000e760000000000 */
[----:B-1----:R1:W4:Y:S01]  /*2df0*/  SYNCS.EXCH.64 URZ, [UR5+0xb0], UR6 ;  /* 0x0000b00605ff75b2 */ /* 0x0023220008000100 */
[----:B------:R-:W-:Y:S01]  /*2e00*/  NOP ;  /* 0x0000000000007918 */ /* 0x000fe20000000000 */
.L_x_53:
[----:B------:R-:W-:Y:S01]  /*2e10*/  NOP ;  /* 0x0000000000007918 */ /* 0x000fe20000000000 */
[----:B------:R-:W-:Y:S05]  /*2e20*/  @P0 BRA `(.L_x_54) ;  /* 0x00000004008c0947 */ /* 0x000fea0003800000 */
[----:B------:R-:W5:Y:S01]  /*2e30*/  S2R R5, SR_CgaCtaId ;  /* 0x0000000000057919 */ /* 0x000f620000008800 */
[----:B-1-34-:R-:W-:Y:S01]  /*2e40*/  NOP ;  /* 0x0000000000007918 */ /* 0x01afe20000000000 */
[----:B------:R-:W-:Y:S02]  /*2e50*/  MOV R0, 0x40 ;  /* 0x0000004000007802 */ /* 0x000fe40000000f00 */
[----:B------:R-:W-:Y:S02]  /*2e60*/  MOV R4, 0x400 ;  /* 0x0000040000047802 */ /* 0x000fe40000000f00 */
[C---:B-----5:R-:W-:Y:S02]  /*2e70*/  LEA R0, R5.reuse, R0, 0x18 ;  /* 0x0000000005007211 */ /* 0x060fe400078ec0ff */
[----:B------:R-:W-:-:S04]  /*2e80*/  LEA R4, R5, R4, 0x18 ;  /* 0x0000000405047211 */ /* 0x000fc800078ec0ff */
[----:B------:R-:W1:Y:S02]  /*2e90*/  LDS.U8 R0, [R0] ;  /* 0x0000000000007984 */ /* 0x000e640000000000 */
[----:B-1----:R-:W-:-:S13]  /*2ea0*/  ISETP.NE.AND P0, PT, R0, RZ, PT ;  /* 0x000000ff0000720c */ /* 0x002fda0003f05270 */
[----:B------:R-:W-:Y:S05]  /*2eb0*/  @P0 BRA `(.L_x_55) ;  /* 0x0000000400500947 */ /* 0x000fea0003800000 */
[C---:B------:R-:W-:Y:S02]  /*2ec0*/  LOP3.LUT R0, R5.reuse, 0x1, RZ, 0xc0, !PT ;  /* 0x0000000105007812 */ /* 0x040fe400078ec0ff */
[----:B------:R-:W-:Y:S02]  /*2ed0*/  LOP3.LUT R10, R5, 0x1, RZ, 0x3c, !PT ;  /* 0x00000001050a7812 */ /* 0x000fe400078e3cff */
[----:B------:R-:W-:-:S13]  /*2ee0*/  ISETP.NE.U32.AND P1, PT, R0, 0x1, PT ;  /* 0x000000010000780c */ /* 0x000fda0003f25070 */
[----:B------:R-:W-:Y:S05]  /*2ef0*/  @!P1 BRA `(.L_x_56) ;  /* 0x0000000000c49947 */ /* 0x000fea0003800000 */
[----:B------:R-:W-:Y:S01]  /*2f00*/  ELECT P0, URZ, PT ;  /* 0x0000000000ff782f */ /* 0x000fe20003800000 */
[----:B------:R-:W-:-:S12]  /*2f10*/  BSSY B0, `(.L_x_56) ;  /* 0x000002f000007945 */ /* 0x000fd80003800000 */
[----:B------:R-:W-:Y:S05]  /*2f20*/  @!P0 BRA `(.L_x_57) ;  /* 0x0000000000b48947 */ /* 0x000fea0003800000 */
[----:B------:R-:W-:-:S05]  /*2f30*/  UMOV UR4, 0x10 ;  /* 0x0000001000047882 */ /* 0x000fca0000000000 */
[----:B------:R-:W-:Y:S04]  /*2f40*/  DEPBAR.LE SB1, 0x36 ;  /* 0x00009d800000791a */ /* 0x000fe80000000000 */
[----:B------:R-:W1:Y:S02]  /*2f50*/  UTCATOMSWS.2CTA.FIND_AND_SET.ALIGN UP0, UR4, UR4 ;  /* 0x00000004000475e3 */ /* 0x000e640008200800 */
[----:B-1----:R-:W-:Y:S01]  /*2f60*/  PLOP3.LUT P0, PT, PT, PT, UP0, 0x80, 0x8 ;  /* 0x000000000008781c */ /* 0x002fe20003f0f008 */
[----:B------:R-:W-:-:S03]  /*2f70*/  IMAD.U32 R13, RZ, RZ, UR4 ;  /* 0x00000004ff0d7e24 */ /* 0x000fc6000f8e00ff */
[----:B------:R-:W-:-:S04]  /*2f80*/  SEL R0, RZ, 0xffffffff, !P0 ;  /* 0xffffffffff007807 */ /* 0x000fc80004000000 */
[----:B------:R-:W-:-:S13]  /*2f90*/  ISETP.NE.AND P0, PT, R0, RZ, PT ;  /* 0x000000ff0000720c */ /* 0x000fda0003f05270 */
[----:B------:R-:W-:Y:S05]  /*2fa0*/  @P0 BRA `(.L_x_58) ;  /* 0x0000000000240947 */ /* 0x000fea0003800000 */
.L_x_59:
[----:B------:R-:W-:Y:S05]  /*2fb0*/  NANOSLEEP 0x64 ;  /* 0x000000640000795d */ /* 0x000fea0003800000 */
[----:B------:R-:W-:-:S05]  /*2fc0*/  UMOV UR4, 0x10 ;  /* 0x0000001000047882 */ /* 0x000fca0000000000 */
[----:B------:R-:W-:Y:S04]  /*2fd0*/  DEPBAR.LE SB1, 0x36 ;  /* 0x00009d800000791a */ /* 0x000fe80000000000 */
[----:B------:R-:W1:Y:S02]  /*2fe0*/  UTCATOMSWS.2CTA.FIND_AND_SET.ALIGN UP0, UR4, UR4 ;  /* 0x00000004000475e3 */ /* 0x000e640008200800 */
[----:B-1----:R-:W-:Y:S01]  /*2ff0*/  PLOP3.LUT P0, PT, PT, PT, UP0, 0x80, 0x8 ;  /* 0x000000000008781c */ /* 0x002fe20003f0f008 */
[----:B------:R-:W-:-:S03]  /*3000*/  IMAD.U32 R13, RZ, RZ, UR4 ;  /* 0x00000004ff0d7e24 */ /* 0x000fc6000f8e00ff */
[----:B------:R-:W-:-:S04]  /*3010*/  SEL R0, RZ, 0xffffffff, !P0 ;  /* 0xffffffffff007807 */ /* 0x000fc80004000000 */
[----:B------:R-:W-:-:S13]  /*3020*/  ISETP.NE.AND P0, PT, R0, RZ, PT ;  /* 0x000000ff0000720c */ /* 0x000fda0003f05270 */
[----:B------:R-:W-:Y:S05]  /*3030*/  @!P0 BRA `(.L_x_59) ;  /* 0xfffffffc00dc8947 */ /* 0x000fea000383ffff */
.L_x_58:
[----:B------:R-:W-:Y:S01]  /*3040*/  MOV R0, 0x60 ;  /* 0x0000006000007802 */ /* 0x000fe20000000f00 */
[----:B------:R-:W-:Y:S02]  /*3050*/  VIADD R7, R4, 0xb8 ;  /* 0x000000b804077836 */ /* 0x000fe40000000000 */
[----:B------:R-:W-:Y:S01]  /*3060*/  IMAD.MOV.U32 R8, RZ, RZ, 0x4 ;  /* 0x00000004ff087424 */ /* 0x000fe200078e00ff */
[----:B------:R-:W-:Y:S02]  /*3070*/  LEA R11, R5, R0, 0x18 ;  /* 0x00000000050b7211 */ /* 0x000fe400078ec0ff */
[----:B------:R-:W-:-:S03]  /*3080*/  MOV R0, 0x58 ;  /* 0x0000005800007802 */ /* 0x000fc60000000f00 */
[----:B------:R-:W1:Y:S01]  /*3090*/  LDS R14, [R11] ;  /* 0x000000000b0e7984 */ /* 0x000e620000000800 */
[----:B------:R-:W-:Y:S01]  /*30a0*/  LEA R3, R5, R0, 0x18 ;  /* 0x0000000005037211 */ /* 0x000fe200078ec0ff */
[----:B-1----:R-:W-:-:S04]  /*30b0*/  IMAD.U32 R14, R14, -0x80000000, RZ ;  /* 0x800000000e0e7824 */ /* 0x002fc800078e00ff */
[----:B------:R-:W1:Y:S02]  /*30c0*/  SYNCS.PHASECHK.TRANS64.TRYWAIT P0, [R3+URZ], R14 ;  /* 0x0000000e030075a7 */ /* 0x000e6400080011ff */
[----:B-1----:R-:W-:Y:S05]  /*30d0*/  @P0 BRA `(.L_x_60) ;  /* 0x0000000000080947 */ /* 0x002fea0003800000 */
[----:B------:R-:W1:Y:S02]  /*30e0*/  SYNCS.PHASECHK.TRANS64.TRYWAIT P0, [R3+URZ], R14 ;  /* 0x0000000e030075a7 */ /* 0x000e6400080011ff */
[----:B-1----:R-:W-:Y:S05]  /*30f0*/  @!P0 BRA `(.L_x_61) ;  /* 0x0000003000448947 */ /* 0x002fea0003800000 */
.L_x_60:
[C---:B-1----:R-:W-:Y:S01]  /*3100*/  PRMT R3, R10.reuse, 0x654, R3 ;  /* 0x000006540a037816 */ /* 0x042fe20000000003 */
[C---:B------:R-:W-:Y:S01]  /*3110*/  IMAD.SHL.U32 R9, R13.reuse, 0x20, RZ ;  /* 0x000000200d097824 */ /* 0x040fe200078e00ff */
[----:B------:R-:W-:Y:S01]  /*3120*/  PRMT R2, R10, 0x654, R7 ;  /* 0x000006540a027816 */ /* 0x000fe20000000007 */
[----:B------:R-:W-:Y:S01]  /*3130*/  IMAD.MOV.U32 R6, RZ, RZ, 0xffff ;  /* 0x0000ffffff067424 */ /* 0x000fe200078e00ff */
[----:B------:R1:W-:Y:S01]  /*3140*/  SYNCS.ARRIVE.TRANS64.RED RZ, [R3+URZ], R8 ;  /* 0x0000000803ff79a7 */ /* 0x0003e200080004ff */
[----:B------:R-:W-:Y:S01]  /*3150*/  IMAD.MOV.U32 R0, RZ, RZ, 0x1 ;  /* 0x00000001ff007424 */ /* 0x000fe200078e00ff */
[----:B------:R3:W-:Y:S01]  /*3160*/  STS [R4+0xb8], R9 ;  /* 0x0000b80904007388 */ /* 0x0007e20000000800 */
[----:B------:R-:W-:Y:S01]  /*3170*/  VIADD R7, R13, 0x10 ;  /* 0x000000100d077836 */ /* 0x000fe20000000000 */
[----:B------:R-:W-:Y:S02]  /*3180*/  SHF.L.U32 R6, R6, R13, RZ ;  /* 0x0000000d06067219 */ /* 0x000fe400000006ff */
[----:B------:R3:W-:Y:S02]  /*3190*/  STAS [R2.64], R13 ;  /* 0x0000000d02007dbd */ /* 0x0007e4000c0008ff */
[----:B------:R-:W-:-:S04]  /*31a0*/  SHF.L.U32 R7, R0, R7, RZ ;  /* 0x0000000700077219 */ /* 0x000fc800000006ff */
[----:B------:R-:W-:Y:S02]  /*31b0*/  LOP3.LUT R6, R7, R6, RZ, 0xfc, !PT ;  /* 0x0000000607067212 */ /* 0x000fe400078efcff */
[----:B-1----:R-:W-:-:S04]  /*31c0*/  MOV R8, 0x50 ;  /* 0x0000005000087802 */ /* 0x002fc80000000f00 */
[----:B------:R-:W-:-:S05]  /*31d0*/  LEA R7, R5, R8, 0x18 ;  /* 0x0000000805077211 */ /* 0x000fca00078ec0ff */
[----:B------:R3:W-:Y:S04]  /*31e0*/  ATOMS.OR RZ, [R7], R6 ;  /* 0x0000000607ff738c */ /* 0x0007e80003000000 */
[----:B------:R3:W-:Y:S02]  /*31f0*/  ATOMS.XOR RZ, [R11], R0 ;  /* 0x000000000bff738c */ /* 0x0007e40003800000 */
.L_x_57:
[----:B--2---:R-:W-:Y:S05]  /*3200*/  BSYNC B0 ;  /* 0x0000000000007941 */ /* 0x004fea0003800000 */
.L_x_56:
[----:B------:R-:W-:Y:S05]  /*3210*/  @P1 BRA `(.L_x_62) ;  /* 0x0000000000881947 */ /* 0x000fea0003800000 */
[----:B------:R-:W-:Y:S05]  /*3220*/  WARPSYNC.ALL ;  /* 0x0000000000007948 */ /* 0x000fea0003800000 */
[----:B------:R-:W-:Y:S01]  /*3230*/  NOP ;  /* 0x0000000000007918 */ /* 0x000fe20000000000 */
[----:B------:R-:W-:-:S13]  /*3240*/  ELECT P0, URZ, PT ;  /* 0x0000000000ff782f */ /* 0x000fda0003800000 */
[----:B------:R-:W-:Y:S05]  /*3250*/  @!P0 BRA `(.L_x_62) ;  /* 0x0000000000788947 */ /* 0x000fea0003800000 */
[----:B---3--:R-:W-:Y:S02]  /*3260*/  MOV R0, 0x60 ;  /* 0x0000006000007802 */ /* 0x008fe40000000f00 */
[----:B------:R-:W-:Y:S02]  /*3270*/  MOV R2, 0x58 ;  /* 0x0000005800027802 */ /* 0x000fe40000000f00 */
[C---:B------:R-:W-:Y:S02]  /*3280*/  LEA R7, R5.reuse, R0, 0x18 ;  /* 0x0000000005077211 */ /* 0x040fe400078ec0ff */
[----:B------:R-:W-:-:S03]  /*3290*/  LEA R3, R5, R2, 0x18 ;  /* 0x0000000205037211 */ /* 0x000fc600078ec0ff */
[----:B------:R-:W1:Y:S02]  /*32a0*/  LDS R0, [R7] ;  /* 0x0000000007007984 */ /* 0x000e640000000800 */
[----:B-1----:R-:W-:-:S04]  /*32b0*/  IMAD.U32 R8, R0, -0x80000000, RZ ;  /* 0x8000000000087824 */ /* 0x002fc800078e00ff */
[----:B------:R-:W1:Y:S02]  /*32c0*/  SYNCS.PHASECHK.TRANS64.TRYWAIT P0, [R3+URZ], R8 ;  /* 0x00000008030075a7 */ /* 0x000e6400080011ff */
[----:B-1----:R-:W-:Y:S05]  /*32d0*/  @P0 BRA `(.L_x_63) ;  /* 0x0000000000080947 */ /* 0x002fea0003800000 */
[----:B------:R-:W1:Y:S02]  /*32e0*/  SYNCS.PHASECHK.TRANS64.TRYWAIT P0, [R3+URZ], R8 ;  /* 0x00000008030075a7 */ /* 0x000e6400080011ff */
[----:B-1----:R-:W-:Y:S05]  /*32f0*/  @!P0 BRA `(.L_x_64) ;  /* 0x0000002c00dc8947 */ /* 0x002fea0003800000 */
.L_x_63:
[----:B------:R-:W3:Y:S01]  /*3300*/  LDS R13, [R4+0xb8] ;  /* 0x0000b800040d7984 */ /* 0x000ee20000000800 */
[----:B------:R-:W-:Y:S01]  /*3310*/  IMAD.MOV.U32 R2, RZ, RZ, 0xffff ;  /* 0x0000ffffff027424 */ /* 0x000fe200078e00ff */
[----:B-1----:R-:W-:Y:S01]  /*3320*/  PRMT R3, R10, 0x654, R3 ;  /* 0x000006540a037816 */ /* 0x002fe20000000003 */
[----:B------:R-:W-:Y:S02]  /*3330*/  IMAD.MOV.U32 R0, RZ, RZ, 0x1 ;  /* 0x00000001ff007424 */ /* 0x000fe400078e00ff */
[C---:B---3--:R-:W-:Y:S01]  /*3340*/  IMAD.SHL.U32 R11, R13.reuse, 0x20, RZ ;  /* 0x000000200d0b7824 */ /* 0x048fe200078e00ff */
[----:B------:R-:W-:Y:S01]  /*3350*/  SHF.L.U32 R2, R2, R13, RZ ;  /* 0x0000000d02027219 */ /* 0x000fe200000006ff */
[----:B------:R-:W-:-:S03]  /*3360*/  VIADD R9, R13, 0x10 ;  /* 0x000000100d097836 */ /* 0x000fc60000000000 */
[----:B------:R1:W-:Y:S01]  /*3370*/  STS [R4+0xb8], R11 ;  /* 0x0000b80b04007388 */ /* 0x0003e20000000800 */
[----:B------:R-:W-:Y:S02]  /*3380*/  MOV R6, 0x50 ;  /* 0x0000005000067802 */ /* 0x000fe40000000f00 */
[----:B------:R-:W-:Y:S02]  /*3390*/  SHF.L.U32 R9, R0, R9, RZ ;  /* 0x0000000900097219 */ /* 0x000fe400000006ff */
[----:B------:R-:W-:Y:S02]  /*33a0*/  LEA R5, R5, R6, 0x18 ;  /* 0x0000000605057211 */ /* 0x000fe400078ec0ff */
[----:B------:R-:W-:-:S05]  /*33b0*/  LOP3.LUT R2, R9, R2, RZ, 0xfc, !PT ;  /* 0x0000000209027212 */ /* 0x000fca00078efcff */
[----:B------:R1:W-:Y:S01]  /*33c0*/  ATOMS.OR RZ, [R5], R2 ;  /* 0x0000000205ff738c */ /* 0x0003e20003000000 */
[----:B------:R1:W-:Y:S03]  /*33d0*/  SYNCS.ARRIVE.TRANS64.RED.A1T0 RZ, [R3+URZ], RZ ;  /* 0x000000ff03ff79a7 */ /* 0x0003e600081004ff */
[----:B------:R1:W-:Y:S01]  /*33e0*/  ATOMS.XOR RZ, [R7], R0 ;  /* 0x0000000007ff738c */ /* 0x0003e20003800000 */
[----:B------:R-:W-:Y:S05]  /*33f0*/  BRA `(.L_x_62) ;  /* 0x0000000000107947 */ /* 0x000fea0003800000 */
.L_x_55:
[----:B------:R-:W-:Y:S02]  /*3400*/  MOV R3, 0xffffffff ;  /* 0xffffffff00037802 */ /* 0x000fe40000000f00 */
[----:B------:R-:W-:-:S03]  /*3410*/  MOV R2, 0x3440 ;  /* 0x0000344000027802 */ /* 0x000fc60000000f00 */
[----:B------:R1:W-:Y:S04]  /*3420*/  STS [R4+0xb8], R3 ;  /* 0x0000b80304007388 */ /* 0x0003e80000000800 */
[----:B-12---:R-:W-:Y:S05]  /*3430*/  CALL.REL.NOINC `($__internal_1_$__cuda_sm10x_tcgen05_guardrail_trap_phase_invalid_during_alloc) ;  /* 0x0000003000087944 */ /* 0x006fea0003c00000 */
.L_x_62:
[----:B------:R-:W-:Y:S05]  /*3440*/  WARPSYNC.ALL ;  /* 0x0000000000007948 */ /* 0x000fea0003800000 */
[----:B------:R-:W-:Y:S01]  /*3450*/  NOP ;  /* 0x0000000000007918 */ /* 0x000fe20000000000 */
.L_x_54:
[----:B------:R-:W5:Y:S08]  /*3460*/  S2UR UR4, SR_CgaCtaId ;  /* 0x00000000000479c3 */ /* 0x000f700000008800 */
[----:B-1-34-:R-:W-:Y:S01]  /*3470*/  BAR.SYNC.DEFER_BLOCKING 0x3, 0xa0 ;  /* 0x00c2800000007b1d */ /* 0x01afe20000010000 */
[----:B------:R-:W-:Y:S01]  /*3480*/  MOV R3, 0x400 ;  /* 0x0000040000037802 */ /* 0x000fe20000000f00 */
[----:B-----5:R-:W-:-:S05]  /*3490*/  IMAD.U32 R2, RZ, RZ, UR4 ;  /* 0x00000004ff027e24 */ /* 0x020fca000f8e00ff */
[----:B------:R-:W-:-:S05]  /*34a0*/  LEA R3, R2, R3, 0x18 ;  /* 0x0000000302037211 */ /* 0x000fca00078ec0ff */
[----:B------:R1:W3:Y:S01]  /*34b0*/  LDS R63, [R3+0xb8] ;  /* 0x0000b800033f7984 */ /* 0x0002e20000000800 */
[----:B------:R-:W4:Y:S02]  /*34c0*/  SYNCS.PHASECHK.TRANS64.TRYWAIT P0, [R3+URZ+0x90], RZ ;  /* 0x000090ff030075a7 */ /* 0x000f2400080011ff */
[----:B-1-34-:R-:W-:Y:S05]  /*34d0*/  @!P0 BRA `(.L_x_65) ;  /* 0x0000002c007c8947 */ /* 0x01afea0003800000 */
.L_x_107:
[----:B------:R-:W3:Y:S01]  /*34e0*/  LDS.128 R52, [R3+0x33c10] ;  /* 0x033c100003347984 */ /* 0x000ee20000000c00 */
[----:B------:R-:W-:Y:S01]  /*34f0*/  HFMA2 R0, -RZ, RZ, 0, 5.9604644775390625e-08 ;  /* 0x00000001ff007431 */ /* 0x000fe200000001ff */
[----:B------:R4:W-:Y:S06]  /*3500*/  MEMBAR.ALL.CTA ;  /* 0x0000000000007992 */ /* 0x0009ec0000008000 */
[----:B----4-:R-:W4:Y:S02]  /*3510*/  FENCE.VIEW.ASYNC.S ;  /* 0x00000000000073c6 */ /* 0x010f240000000000 */
[----:B----4-:R4:W-:Y:S01]  /*3520*/  SYNCS.ARRIVE.TRANS64.ART0 RZ, [R3+URZ+0xa0], R0 ;  /* 0x0000a00003ff79a7 */ /* 0x0109e200085000ff */
[----:B---3--:R-:W-:-:S13]  /*3530*/  ISETP.NE.AND P0, PT, R55, 0x1, PT ;  /* 0x000000013700780c */ /* 0x008fda0003f05270 */
[----:B----4-:R-:W-:Y:S05]  /*3540*/  @P0 BRA `(.L_x_66) ;  /* 0x0000002000c40947 */ /* 0x010fea0003800000 */
[C---:B------:R-:W-:Y:S01]  /*3550*/  ISETP.NE.AND P0, PT, R2.reuse, UR22, PT ;  /* 0x0000001602007c0c */ /* 0x040fe2000bf05270 */
[----:B------:R-:W3:Y:S01]  /*3560*/  S2R R58, SR_LANEID ;  /* 0x00000000003a7919 */ /* 0x000ee20000000000 */
[----:B------:R-:W4:Y:S01]  /*3570*/  S2UR UR7, SR_CgaCtaId ;  /* 0x00000000000779c3 */ /* 0x000f220000008800 */
[----:B------:R-:W-:Y:S01]  /*3580*/  USHF.R.U32.HI UR4, URZ, 0x1, UR14 ;  /* 0x00000001ff047899 */ /* 0x000fe2000801160e */
[----:B------:R-:W-:Y:S01]  /*3590*/  ISETP.LT.AND P0, PT, R2, RZ, P0 ;  /* 0x000000ff0200720c */ /* 0x000fe20000701270 */
[----:B------:R-:W-:Y:S01]  /*35a0*/  USHF.L.U32 UR9, UR21, 0x7, URZ ;  /* 0x0000000715097899 */ /* 0x000fe200080006ff */
[----:B------:R-:W-:Y:S01]  /*35b0*/  MOV R64, 0x1 ;  /* 0x0000000100407802 */ /* 0x000fe20000000f00 */
[----:B------:R-:W-:Y:S01]  /*35c0*/  UIADD3 UR5, UPT, UPT, UR4, -0x1, URZ ;  /* 0xffffffff04057890 */ /* 0x000fe2000fffe0ff */
[----:B------:R-:W-:Y:S01]  /*35d0*/  MOV R61, RZ ;  /* 0x000000ff003d7202 */ /* 0x000fe20000000f00 */
[----:B------:R-:W-:Y:S01]  /*35e0*/  IMAD.MOV.U32 R59, RZ, RZ, RZ ;  /* 0x000000ffff3b7224 */ /* 0x000fe200078e00ff */
[----:B------:R-:W-:Y:S01]  /*35f0*/  MOV R62, RZ ;  /* 0x000000ff003e7202 */ /* 0x000fe20000000f00 */
[----:B------:R-:W1:Y:S02]  /*3600*/  LDCU.64 UR10, c[0x0][0x348] ;  /* 0x00006900ff0a77ac */ /* 0x000e640008000a00 */
[----:B------:R-:W-:Y:S01]  /*3610*/  IMAD.U32 R57, RZ, RZ, UR5 ;  /* 0x00000005ff397e24 */ /* 0x000fe2000f8e00ff */
[----:B------:R-:W-:-:S03]  /*3620*/  ULOP3.LUT UR8, UR9, 0x80, URZ, 0xc0, !UPT ;  /* 0x0000008009087892 */ /* 0x000fc6000f8ec0ff */
[----:B------:R-:W-:-:S04]  /*3630*/  @!P0 IMAD R57, RZ, RZ, UR4 ;  /* 0x00000004ff398e24 */ /* 0x000fc8000f8e02ff */
[----:B------:R-:W-:-:S07]  /*3640*/  IMAD.IADD R57, R57, 0x1, R57 ;  /* 0x0000000139397824 */ /* 0x000fce00078e0239 */
.L_x_78:
[----:B---3--:R-:W4:Y:S01]  /*3650*/  LDC.64 R8, c[0x0][0x750] ;  /* 0x0001d400ff087b82 */ /* 0x008f220000000a00 */
[----:B------:R-:W-:-:S05]  /*3660*/  IMAD.SHL.U32 R5, R52, 0x100, RZ ;  /* 0x0000010034057824 */ /* 0x000fca00078e00ff */
[----:B------:R-:W-:Y:S02]  /*3670*/  LEA.HI.SX32 R4, R5, R60, 0x1f ;  /* 0x0000003c05047211 */ /* 0x000fe400078ffaff */
[----:B------:R-:W3:Y:S01]  /*3680*/  LDC.64 R6, c[0x0][0x758] ;  /* 0x0001d600ff067b82 */ /* 0x000ee20000000a00 */
[----:B------:R-:W-:Y:S02]  /*3690*/  IMAD R55, R62, 0x8, R3 ;  /* 0x000000083e377824 */ /* 0x000fe400078e0203 */
[----:B----4-:R-:W-:-:S05]  /*36a0*/  IMAD.WIDE R8, R54, 0x4, R8 ;  /* 0x0000000436087825 */ /* 0x010fca00078e0208 */
[----:B--2---:R2:W5:Y:S01]  /*36b0*/  LDG.E R67, desc[UR30][R8.64] ;  /* 0x0000001e08437981 */ /* 0x004562000c1e1900 */
[----:B---3--:R-:W-:-:S04]  /*36c0*/  IMAD.WIDE R10, R4, 0x4, R6 ;  /* 0x00000004040a7825 */ /* 0x008fc800078e0206 */
[----:B------:R-:W-:Y:S01]  /*36d0*/  IMAD.U32 R4, R59, -0x80000000, RZ ;  /* 0x800000003b047824 */ /* 0x000fe200078e00ff */
[----:B------:R3:W5:Y:S03]  /*36e0*/  LDG.E R66, desc[UR30][R10.64] ;  /* 0x0000001e0a427981 */ /* 0x000766000c1e1900 */
[----:B------:R-:W4:Y:S01]  /*36f0*/  SYNCS.PHASECHK.TRANS64.TRYWAIT P0, [R55+URZ+0x70], R4 ;  /* 0x00007004370075a7 */ /* 0x000f2200080011ff */
[----:B------:R-:W-:-:S04]  /*3700*/  LEA.HI R7, R52, R52, RZ, 0x1 ;  /* 0x0000003434077211 */ /* 0x000fc800078f08ff */
[----:B------:R-:W-:-:S04]  /*3710*/  LOP3.LUT R5, R7, 0xfffffffe, RZ, 0xc0, !PT ;  /* 0xfffffffe07057812 */ /* 0x000fc800078ec0ff */
[----:B------:R-:W-:Y:S01]  /*3720*/  ISETP.NE.AND P1, PT, R52, R5, PT ;  /* 0x000000053400720c */ /* 0x000fe20003f25270 */
[----:B------:R-:W-:Y:S01]  /*3730*/  IMAD.SHL.U32 R5, R60, 0x80, RZ ;  /* 0x000000803c057824 */ /* 0x000fe200078e00ff */
[----:B------:R-:W-:Y:S02]  /*3740*/  SHF.R.U32.HI R6, RZ, 0x5, R60 ;  /* 0x00000005ff067819 */ /* 0x000fe4000001163c */
[----:B------:R-:W-:Y:S02]  /*3750*/  ISETP.LT.AND P1, PT, R52, RZ, P1 ;  /* 0x000000ff3400720c */ /* 0x000fe40000f21270 */
[----:B------:R-:W-:Y:S02]  /*3760*/  LOP3.LUT R5, R5, 0xf80, RZ, 0xc0, !PT ;  /* 0x00000f8005057812 */ /* 0x000fe400078ec0ff */
[----:B------:R-:W-:-:S03]  /*3770*/  SHF.R.U32.HI R7, RZ, 0x1, R7 ;  /* 0x00000001ff077819 */ /* 0x000fc60000011607 */
[----:B--2---:R-:W-:Y:S02]  /*3780*/  IMAD R8, R6, 0x1000, R5 ;  /* 0x0000100006087824 */ /* 0x004fe400078e0205 */
[----:B------:R-:W-:Y:S02]  /*3790*/  VIADD R75, R7, 0xffffffff ;  /* 0xffffffff074b7836 */ /* 0x000fe40000000000 */
[----:B------:R-:W-:Y:S02]  /*37a0*/  IMAD.IADD R5, R3, 0x1, R8 ;  /* 0x0000000103057824 */ /* 0x000fe400078e0208 */
[----:B------:R-:W-:Y:S02]  /*37b0*/  @!P1 IMAD.MOV R75, RZ, RZ, R7 ;  /* 0x000000ffff4b9224 */ /* 0x000fe400078e0207 */
[C---:B------:R-:W-:Y:S02]  /*37c0*/  VIADD R9, R5.reuse, 0x430 ;  /* 0x0000043005097836 */ /* 0x040fe40000000000 */
[----:B------:R-:W-:-:S02]  /*37d0*/  VIADD R7, R5, 0x410 ;  /* 0x0000041005077836 */ /* 0x000fc40000000000 */
[C---:B------:R-:W-:Y:S01]  /*37e0*/  VIADD R8, R5.reuse, 0x400 ;  /* 0x0000040005087836 */ /* 0x040fe20000000000 */
[----:B------:R-:W-:Y:S02]  /*37f0*/  SHF.R.U32.HI R74, RZ, 0x3, R9 ;  /* 0x00000003ff4a7819 */ /* 0x000fe40000011609 */
[----:B------:R-:W-:Y:S02]  /*3800*/  SHF.R.U32.HI R72, RZ, 0x3, R7 ;  /* 0x00000003ff487819 */ /* 0x000fe40000011607 */
[----:B------:R-:W-:Y:S01]  /*3810*/  SHF.R.U32.HI R71, RZ, 0x3, R8 ;  /* 0x00000003ff477819 */ /* 0x000fe20000011608 */
[----:B---3--:R-:W-:Y:S01]  /*3820*/  VIADD R10, R5, 0x420 ;  /* 0x00000420050a7836 */ /* 0x008fe20000000000 */
[----:B------:R-:W-:Y:S01]  /*3830*/  LOP3.LUT R74, R9, 0x70, R74, 0x78, !PT ;  /* 0x00000070094a7812 */ /* 0x000fe200078e784a */
[----:B------:R-:W-:Y:S01]  /*3840*/  VIADD R9, R5, 0x470 ;  /* 0x0000047005097836 */ /* 0x000fe20000000000 */
[----:B------:R-:W-:Y:S01]  /*3850*/  LOP3.LUT R72, R7, 0x70, R72, 0x78, !PT ;  /* 0x0000007007487812 */ /* 0x000fe200078e7848 */
[C---:B------:R-:W-:Y:S01]  /*3860*/  VIADD R7, R5.reuse, 0x450 ;  /* 0x0000045005077836 */ /* 0x040fe20000000000 */
[----:B------:R-:W-:Y:S01]  /*3870*/  LOP3.LUT R71, R8, 0x70, R71, 0x78, !PT ;  /* 0x0000007008477812 */ /* 0x000fe200078e7847 */
[----:B------:R-:W-:-:S02]  /*3880*/  VIADD R8, R5, 0x460 ;  /* 0x0000046005087836 */ /* 0x000fc40000000000 */
[----:B------:R-:W-:Y:S01]  /*3890*/  VIADD R5, R5, 0x440 ;  /* 0x0000044005057836 */ /* 0x000fe20000000000 */
[----:B------:R-:W-:Y:S02]  /*38a0*/  SHF.R.U32.HI R73, RZ, 0x3, R10 ;  /* 0x00000003ff497819 */ /* 0x000fe4000001160a */
[----:B------:R-:W-:Y:S02]  /*38b0*/  SHF.R.U32.HI R70, RZ, 0x3, R9 ;  /* 0x00000003ff467819 */ /* 0x000fe40000011609 */
[----:B------:R-:W-:Y:S02]  /*38c0*/  SHF.R.U32.HI R69, RZ, 0x3, R8 ;  /* 0x00000003ff457819 */ /* 0x000fe40000011608 */
[----:B------:R-:W-:Y:S02]  /*38d0*/  SHF.R.U32.HI R68, RZ, 0x3, R7 ;  /* 0x00000003ff447819 */ /* 0x000fe40000011607 */
[----:B------:R-:W-:Y:S02]  /*38e0*/  SHF.R.U32.HI R52, RZ, 0x3, R5 ;  /* 0x00000003ff347819 */ /* 0x000fe40000011605 */
[----:B------:R-:W-:-:S02]  /*38f0*/  LOP3.LUT R73, R10, 0x70, R73, 0x78, !PT ;  /* 0x000000700a497812 */ /* 0x000fc400078e7849 */
[----:B------:R-:W-:Y:S02]  /*3900*/  LOP3.LUT R70, R9, 0x70, R70, 0x78, !PT ;  /* 0x0000007009467812 */ /* 0x000fe400078e7846 */
[----:B------:R-:W-:Y:S02]  /*3910*/  LOP3.LUT R69, R8, 0x70, R69, 0x78, !PT ;  /* 0x0000007008457812 */ /* 0x000fe400078e7845 */
[----:B------:R-:W-:Y:S02]  /*3920*/  LOP3.LUT R68, R7, 0x70, R68, 0x78, !PT ;  /* 0x0000007007447812 */ /* 0x000fe400078e7844 */
[----:B------:R-:W-:Y:S01]  /*3930*/  LOP3.LUT R52, R5, 0x70, R52, 0x78, !PT ;  /* 0x0000007005347812 */ /* 0x000fe200078e7834 */
[----:B----4-:R-:W-:Y:S06]  /*3940*/  @!P0 BRA `(.L_x_67) ;  /* 0x0000002800748947 */ /* 0x010fec0003800000 */
.L_x_109:
[----:B--2---:R-:W-:Y:S02]  /*3950*/  IMAD R5, R6, 0x200000, R63 ;  /* 0x0020000006057824 */ /* 0x004fe400078e023f */
[----:B------:R-:W-:Y:S02]  /*3960*/  HFMA2 R78, -RZ, RZ, 0, 0 ;  /* 0x00000000ff4e7431 */ /* 0x000fe400000001ff */
[----:B------:R-:W-:Y:S01]  /*3970*/  IMAD.MOV.U32 R56, RZ, RZ, R54 ;  /* 0x000000ffff387224 */ /* 0x000fe200078e0036 */
[----:B------:R-:W-:Y:S01]  /*3980*/  PLOP3.LUT P0, PT, PT, PT, PT, 0x80, 0x8 ;  /* 0x000000000008781c */ /* 0x000fe20003f0f070 */
[----:B------:R-:W-:Y:S01]  /*3990*/  IMAD.MOV.U32 R76, RZ, RZ, RZ ;  /* 0x000000ffff4c7224 */ /* 0x000fe200078e00ff */
[----:B------:R-:W-:Y:S02]  /*39a0*/  ISETP.NE.AND P2, PT, R65, RZ, PT ;  /* 0x000000ff4100720c */ /* 0x000fe40003f45270 */
[----:B------:R-:W-:Y:S02]  /*39b0*/  LEA R54, R62, R5, 0x7 ;  /* 0x000000053e367211 */ /* 0x000fe400078e38ff */
[----:B------:R-:W-:-:S09]  /*39c0*/  LEA R75, R75, UR8, 0x8 ;  /* 0x000000084b4b7c11 */ /* 0x000fd2000f8e40ff */
.L_x_73:
[----:B------:R-:W-:Y:S01]  /*39d0*/  SHF.L.U32 R77, R78, 0x5, RZ ;  /* 0x000000054e4d7819 */ /* 0x000fe200000006ff */
[----:B------:R-:W-:Y:S05]  /*39e0*/  WARPSYNC.ALL ;  /* 0x0000000000007948 */ /* 0x000fea0003800000 */
[----:B------:R-:W-:Y:S01]  /*39f0*/  NOP ;  /* 0x0000000000007918 */ /* 0x000fe20000000000 */
[----:B-1----:R-:W-:Y:S01]  /*3a00*/  IADD3 R4, PT, PT, R77, R54, RZ ;  /* 0x000000364d047210 */ /* 0x002fe20007ffe0ff */
[----:B------:R-:W-:Y:S01]  /*3a10*/  BSSY.RECONVERGENT B0, `(.L_x_68) ;  /* 0x0000083000007945 */ /* 0x000fe20003800200 */
[----:B------:R-:W-:Y:S02]  /*3a20*/  PLOP3.LUT P3, PT, P0, PT, PT, 0x80, 0x8 ;  /* 0x000000000008781c */ /* 0x000fe4000076f070 */
[----:B------:R-:W-:-:S13]  /*3a30*/  R2UR UR4, R4 ;  /* 0x00000000040472ca */ /* 0x000fda00000e0000 */
[----:B------:R-:W2:Y:S01]  /*3a40*/  LDTM.x32 R12, tmem[UR4+0x20] ;  /* 0x00002004000c79ee */ /* 0x000ea200082c0000 */
[----:B------:R-:W-:Y:S01]  /*3a50*/  R2UR UR4, R4 ;  /* 0x00000000040472ca */ /* 0x000fe200000e0000 */
[C---:B--2--5:R-:W-:Y:S01]  /*3a60*/  FMUL R79, R67.reuse, R12 ;  /* 0x0000000c434f7220 */ /* 0x064fe20000400000 */
[C---:B------:R-:W-:Y:S01]  /*3a70*/  FMUL R80, R67.reuse, R13 ;  /* 0x0000000d43507220 */ /* 0x040fe20000400000 */
        /* <DEDUP_REMOVED lines=23> */
[----:B------:R-:W2:Y:S01]  /*3bf0*/  LDTM.x32 R4, tmem[UR4] ;  /* 0x00000004000479ee */ /* 0x000ea200082c0000 */
[C---:B------:R-:W-:Y:S01]  /*3c00*/  FMUL R104, R67.reuse, R37 ;  /* 0x0000002543687220 */ /* 0x040fe20000400000 */
[C---:B------:R-:W-:Y:S01]  /*3c10*/  FMUL R105, R67.reuse, R38 ;  /* 0x0000002643697220 */ /* 0x040fe20000400000 */
[C---:B------:R-:W-:Y:S01]  /*3c20*/  FMUL R106, R67.reuse, R39 ;  /* 0x00000027436a7220 */ /* 0x040fe20000400000 */
[----:B------:R-:W-:Y:S01]  /*3c30*/  F2FP.BF16.F32.PACK_AB R39, R86, R85 ;  /* 0x000000555627723e */ /* 0x000fe200000010ff */
[C---:B------:R-:W-:Y:S01]  /*3c40*/  FMUL R40, R67.reuse, R40 ;  /* 0x0000002843287220 */ /* 0x040fe20000400000 */
[----:B------:R-:W-:Y:S01]  /*3c50*/  F2FP.BF16.F32.PACK_AB R38, R84, R83 ;  /* 0x000000535426723e */ /* 0x000fe200000010ff */
[C---:B------:R-:W-:Y:S01]  /*3c60*/  FMUL R41, R67.reuse, R41 ;  /* 0x0000002943297220 */ /* 0x040fe20000400000 */
[----:B------:R-:W-:Y:S01]  /*3c70*/  F2FP.BF16.F32.PACK_AB R37, R82, R81 ;  /* 0x000000515225723e */ /* 0x000fe200000010ff */
[C---:B------:R-:W-:Y:S01]  /*3c80*/  FMUL R42, R67.reuse, R42 ;  /* 0x0000002a432a7220 */ /* 0x040fe20000400000 */
[----:B------:R-:W-:Y:S01]  /*3c90*/  F2FP.BF16.F32.PACK_AB R36, R80, R79 ;  /* 0x0000004f5024723e */ /* 0x000fe200000010ff */
[----:B------:R-:W-:Y:S01]  /*3ca0*/  FMUL R43, R67, R43 ;  /* 0x0000002b432b7220 */ /* 0x000fe20000400000 */
[----:B------:R-:W-:-:S02]  /*3cb0*/  F2FP.BF16.F32.PACK_AB R47, R94, R93 ;  /* 0x0000005d5e2f723e */ /* 0x000fc400000010ff */
[----:B------:R-:W-:Y:S01]  /*3cc0*/  F2FP.BF16.F32.PACK_AB R46, R92, R91 ;  /* 0x0000005b5c2e723e */ /* 0x000fe200000010ff */
[----:B------:R3:W-:Y:S01]  /*3cd0*/  STS.128 [R52], R36 ;  /* 0x0000002434007388 */ /* 0x0007e20000000c00 */
[----:B------:R-:W-:Y:S02]  /*3ce0*/  F2FP.BF16.F32.PACK_AB R45, R90, R89 ;  /* 0x000000595a2d723e */ /* 0x000fe400000010ff */
[----:B------:R-:W-:Y:S02]  /*3cf0*/  F2FP.BF16.F32.PACK_AB R44, R88, R87 ;  /* 0x00000057582c723e */ /* 0x000fe400000010ff */
[----:B------:R-:W-:Y:S02]  /*3d00*/  F2FP.BF16.F32.PACK_AB R51, R102, R101 ;  /* 0x000000656633723e */ /* 0x000fe400000010ff */
[----:B------:R-:W-:Y:S01]  /*3d10*/  F2FP.BF16.F32.PACK_AB R50, R100, R99 ;  /* 0x000000636432723e */ /* 0x000fe200000010ff */
[----:B------:R4:W-:Y:S01]  /*3d20*/  STS.128 [R68], R44 ;  /* 0x0000002c44007388 */ /* 0x0009e20000000c00 */
[----:B------:R-:W-:Y:S01]  /*3d30*/  F2FP.BF16.F32.PACK_AB R49, R98, R97 ;  /* 0x000000616231723e */ /* 0x000fe200000010ff */
[C---:B--2---:R-:W-:Y:S01]  /*3d40*/  FMUL R107, R67.reuse, R4 ;  /* 0x00000004436b7220 */ /* 0x044fe20000400000 */
[----:B------:R-:W-:Y:S01]  /*3d50*/  F2FP.BF16.F32.PACK_AB R48, R96, R95 ;  /* 0x0000005f6030723e */ /* 0x000fe200000010ff */
[C---:B------:R-:W-:Y:S01]  /*3d60*/  FMUL R108, R67.reuse, R5 ;  /* 0x00000005436c7220 */ /* 0x040fe20000400000 */
[C---:B------:R-:W-:Y:S01]  /*3d70*/  FMUL R109, R67.reuse, R6 ;  /* 0x00000006436d7220 */ /* 0x040fe20000400000 */
[C---:B------:R-:W-:Y:S01]  /*3d80*/  FMUL R110, R67.reuse, R7 ;  /* 0x00000007436e7220 */ /* 0x040fe20000400000 */
[C---:B------:R-:W-:Y:S01]  /*3d90*/  FMUL R111, R67.reuse, R8 ;  /* 0x00000008436f7220 */ /* 0x040fe20000400000 */
[C---:B------:R-:W-:Y:S01]  /*3da0*/  FMUL R112, R67.reuse, R9 ;  /* 0x0000000943707220 */ /* 0x040fe20000400000 */
[C---:B------:R-:W-:Y:S01]  /*3db0*/  FMUL R113, R67.reuse, R10 ;  /* 0x0000000a43717220 */ /* 0x040fe20000400000 */
[C---:B------:R-:W-:Y:S01]  /*3dc0*/  FMUL R114, R67.reuse, R11 ;  /* 0x0000000b43727220 */ /* 0x040fe20000400000 */
[----:B------:R2:W-:Y:S01]  /*3dd0*/  STS.128 [R69], R48 ;  /* 0x0000003045007388 */ /* 0x0005e20000000c00 */
        /* <DEDUP_REMOVED lines=11> */
[C---:B---3--:R-:W-:Y:S01]  /*3e90*/  FMUL R36, R67.reuse, R12 ;  /* 0x0000000c43247220 */ /* 0x048fe20000400000 */
[C---:B------:R-:W-:Y:S01]  /*3ea0*/  FMUL R37, R67.reuse, R13 ;  /* 0x0000000d43257220 */ /* 0x040fe20000400000 */
[C---:B------:R-:W-:Y:S01]  /*3eb0*/  FMUL R38, R67.reuse, R14 ;  /* 0x0000000e43267220 */ /* 0x040fe20000400000 */
[C---:B------:R-:W-:Y:S01]  /*3ec0*/  FMUL R39, R67.reuse, R15 ;  /* 0x0000000f43277220 */ /* 0x040fe20000400000 */
[----:B------:R-:W-:Y:S01]  /*3ed0*/  FMUL R35, R67, R35 ;  /* 0x0000002343237220 */ /* 0x000fe20000400000 */
[----:B------:R-:W-:-:S02]  /*3ee0*/  F2FP.BF16.F32.PACK_AB R7, R114, R113 ;  /* 0x000000717207723e */ /* 0x000fc400000010ff */
[----:B------:R-:W-:Y:S01]  /*3ef0*/  F2FP.BF16.F32.PACK_AB R6, R112, R111 ;  /* 0x0000006f7006723e */ /* 0x000fe200000010ff */
[C---:B----4-:R-:W-:Y:S01]  /*3f00*/  FMUL R44, R67.reuse, R16 ;  /* 0x00000010432c7220 */ /* 0x050fe20000400000 */
[C---:B------:R-:W-:Y:S01]  /*3f10*/  FMUL R45, R67.reuse, R17 ;  /* 0x00000011432d7220 */ /* 0x040fe20000400000 */
[C---:B------:R-:W-:Y:S01]  /*3f20*/  FMUL R46, R67.reuse, R18 ;  /* 0x00000012432e7220 */ /* 0x040fe20000400000 */
[----:B------:R-:W-:Y:S01]  /*3f30*/  FMUL R47, R67, R19 ;  /* 0x00000013432f7220 */ /* 0x000fe20000400000 */
[----:B------:R-:W-:Y:S02]  /*3f40*/  F2FP.BF16.F32.PACK_AB R5, R110, R109 ;  /* 0x0000006d6e05723e */ /* 0x000fe400000010ff */
[----:B------:R-:W-:Y:S02]  /*3f50*/  F2FP.BF16.F32.PACK_AB R4, R108, R107 ;  /* 0x0000006b6c04723e */ /* 0x000fe400000010ff */
[----:B------:R-:W-:Y:S02]  /*3f60*/  F2FP.BF16.F32.PACK_AB R11, R47, R46 ;  /* 0x0000002e2f0b723e */ /* 0x000fe400000010ff */
[----:B------:R-:W-:Y:S01]  /*3f70*/  F2FP.BF16.F32.PACK_AB R10, R45, R44 ;  /* 0x0000002c2d0a723e */ /* 0x000fe200000010ff */
[C---:B--2---:R-:W-:Y:S01]  /*3f80*/  FMUL R48, R67.reuse, R20 ;  /* 0x0000001443307220 */ /* 0x044fe20000400000 */
[C---:B------:R-:W-:Y:S01]  /*3f90*/  FMUL R49, R67.reuse, R21 ;  /* 0x0000001543317220 */ /* 0x040fe20000400000 */
[C---:B------:R-:W-:Y:S01]  /*3fa0*/  FMUL R50, R67.reuse, R22 ;  /* 0x0000001643327220 */ /* 0x040fe20000400000 */
[----:B------:R-:W-:Y:S01]  /*3fb0*/  FMUL R51, R67, R23 ;  /* 0x0000001743337220 */ /* 0x000fe20000400000 */
[----:B------:R-:W-:-:S02]  /*3fc0*/  F2FP.BF16.F32.PACK_AB R23, R43, R42 ;  /* 0x0000002a2b17723e */ /* 0x000fc400000010ff */
[----:B------:R-:W-:Y:S02]  /*3fd0*/  F2FP.BF16.F32.PACK_AB R22, R41, R40 ;  /* 0x000000282916723e */ /* 0x000fe400000010ff */
[----:B------:R-:W-:Y:S02]  /*3fe0*/  F2FP.BF16.F32.PACK_AB R21, R106, R105 ;  /* 0x000000696a15723e */ /* 0x000fe400000010ff */
[----:B------:R-:W-:Y:S02]  /*3ff0*/  F2FP.BF16.F32.PACK_AB R20, R104, R103 ;  /* 0x000000676814723e */ /* 0x000fe400000010ff */
[----:B------:R-:W-:Y:S02]  /*4000*/  F2FP.BF16.F32.PACK_AB R9, R39, R38 ;  /* 0x000000262709723e */ /* 0x000fe400000010ff */
[----:B------:R-:W-:Y:S01]  /*4010*/  F2FP.BF16.F32.PACK_AB R8, R37, R36 ;  /* 0x000000242508723e */ /* 0x000fe200000010ff */
[----:B------:R2:W-:Y:S01]  /*4020*/  STS.128 [R70], R20 ;  /* 0x0000001446007388 */ /* 0x0005e20000000c00 */
[----:B------:R-:W-:-:S02]  /*4030*/  F2FP.BF16.F32.PACK_AB R15, R27, R26 ;  /* 0x0000001a1b0f723e */ /* 0x000fc400000010ff */
[----:B------:R-:W-:Y:S01]  /*4040*/  F2FP.BF16.F32.PACK_AB R14, R25, R24 ;  /* 0x00000018190e723e */ /* 0x000fe200000010ff */
[----:B------:R2:W-:Y:S01]  /*4050*/  STS.128 [R71], R4 ;  /* 0x0000000447007388 */ /* 0x0005e20000000c00 */
[----:B------:R-:W-:Y:S02]  /*4060*/  F2FP.BF16.F32.PACK_AB R13, R51, R50 ;  /* 0x00000032330d723e */ /* 0x000fe400000010ff */
[----:B------:R-:W-:Y:S01]  /*4070*/  F2FP.BF16.F32.PACK_AB R12, R49, R48 ;  /* 0x00000030310c723e */ /* 0x000fe200000010ff */
[----:B------:R2:W-:Y:S01]  /*4080*/  STS.128 [R72], R8 ;  /* 0x0000000848007388 */ /* 0x0005e20000000c00 */
[----:B------:R-:W-:Y:S02]  /*4090*/  F2FP.BF16.F32.PACK_AB R19, R35, R34 ;  /* 0x000000222313723e */ /* 0x000fe400000010ff */
[----:B------:R-:W-:Y:S01]  /*40a0*/  F2FP.BF16.F32.PACK_AB R18, R33, R32 ;  /* 0x000000202112723e */ /* 0x000fe200000010ff */
[----:B------:R2:W-:Y:S01]  /*40b0*/  STS.128 [R73], R12 ;  /* 0x0000000c49007388 */ /* 0x0005e20000000c00 */
[----:B------:R-:W-:-:S02]  /*40c0*/  F2FP.BF16.F32.PACK_AB R17, R31, R30 ;  /* 0x0000001e1f11723e */ /* 0x000fc400000010ff */
[----:B------:R-:W-:-:S05]  /*40d0*/  F2FP.BF16.F32.PACK_AB R16, R29, R28 ;  /* 0x0000001c1d10723e */ /* 0x000fca00000010ff */
[----:B------:R2:W-:Y:S01]  /*40e0*/  STS.128 [R74], R16 ;  /* 0x000000104a007388 */ /* 0x0005e20000000c00 */
[----:B------:R3:W-:Y:S06]  /*40f0*/  MEMBAR.ALL.CTA ;  /* 0x0000000000007992 */ /* 0x0007ec0000008000 */
[----:B---3--:R-:W3:Y:S02]  /*4100*/  FENCE.VIEW.ASYNC.S ;  /* 0x00000000000073c6 */ /* 0x008ee40000000000 */
[----:B---3--:R-:W-:Y:S06]  /*4110*/  BAR.SYNC.DEFER_BLOCKING 0x2, 0x80 ;  /* 0x0082000000007b1d */ /* 0x008fec0000010000 */
[----:B------:R-:W-:Y:S05]  /*4120*/  @P2 BRA `(.L_x_69) ;  /* 0x0000000000442947 */ /* 0x000fea0003800000 */
[----:B-1----:R-:W-:Y:S01]  /*4130*/  UIADD3 UR12, UP0, UPT, UR10, 0x240, URZ ;  /* 0x000002400a0c7890 */ /* 0x002fe2000ff1e0ff */
[----:B------:R-:W-:Y:S01]  /*4140*/  PLOP3.LUT P0, PT, PT, PT, PT, 0x80, 0x8 ;  /* 0x000000000008781c */ /* 0x000fe20003f0f070 */
[----:B------:R-:W-:Y:S01]  /*4150*/  IMAD R77, R53, 0x80, R77 ;  /* 0x00000080354d7824 */ /* 0x000fe200078e024d */
[----:B--2---:R-:W-:Y:S01]  /*4160*/  IADD3 R4, PT, PT, R3, 0x400, RZ ;  /* 0x0000040003047810 */ /* 0x004fe20007ffe0ff */
[----:B------:R-:W-:-:S12]  /*4170*/  UIADD3.X UR13, UPT, UPT, URZ, UR11, URZ, UP0, !UPT ;  /* 0x0000000bff0d7290 */ /* 0x000fd800087fe4ff */
.L_x_70:
[----:B------:R-:W-:Y:S02]  /*4180*/  PLOP3.LUT P1, PT, P1, P0, PT, 0xf2, 0x2f ;  /* 0x00000000002f781c */ /* 0x000fe40000f21e72 */
[----:B------:R-:W-:-:S08]  /*4190*/  @P0 R2UR P1, UR6, R75 ;  /* 0x000000004b0602ca */ /* 0x000fd00000020000 */
[----:B------:R-:W-:Y:S02]  /*41a0*/  PLOP3.LUT P1, PT, P1, P0, PT, 0xf2, 0x2f ;  /* 0x00000000002f781c */ /* 0x000fe40000f21e72 */
[----:B------:R-:W-:-:S08]  /*41b0*/  @P0 R2UR.OR P1, UR5, R77 ;  /* 0x000000004d0502ca */ /* 0x000fd00000120000 */
[----:B------:R-:W-:Y:S02]  /*41c0*/  PLOP3.LUT P1, PT, P1, P0, PT, 0xf2, 0x2f ;  /* 0x00000000002f781c */ /* 0x000fe40000f21e72 */
[----:B------:R-:W-:-:S08]  /*41d0*/  @P0 R2UR.OR P1, UR4, R4 ;  /* 0x00000000040402ca */ /* 0x000fd00000120000 */
[----:B------:R-:W-:Y:S02]  /*41e0*/  @P0 PLOP3.LUT P0, PT, P1, PT, PT, 0x80, 0x8 ;  /* 0x000000000008081c */ /* 0x000fe40000f0f070 */
[----:B------:R-:W-:-:S03]  /*41f0*/  PLOP3.LUT P1, PT, PT, PT, PT, 0x80, 0x8 ;  /* 0x000000000008781c */ /* 0x000fc60003f2f070 */
[----:B------:R1:W-:Y:S08]  /*4200*/  UTMASTG.2D [UR4], [UR12], desc[URZ] ;  /* 0x0000ff040c0073b5 */ /* 0x0003f00008009000 */
[----:B-1----:R-:W-:Y:S05]  /*4210*/  @P0 BRA.U.ANY `(.L_x_70) ;  /* 0xfffffffd00d80947 */ /* 0x002fea000393ffff */
[----:B------:R0:W-:Y:S01]  /*4220*/  UTMACMDFLUSH ;  /* 0x00000000000079b7 */ /* 0x0001e20000000000 */
[----:B------:R-:W-:-:S04]  /*4230*/  DEPBAR.LE SB0, 0x0 ;  /* 0x000080000000791a */ /* 0x000fc80000000000 */
.L_x_69:
[----:B-1----:R-:W-:Y:S05]  /*4240*/  BSYNC.RECONVERGENT B0 ;  /* 0x0000000000007941 */ /* 0x002fea0003800200 */
.L_x_68:
[----:B------:R-:W-:Y:S01]  /*4250*/  FMUL R118, R114, -1.4426950216293334961 ;  /* 0xbfb8aa3b72767820 */ /* 0x000fe20000400000 */
[----:B------:R-:W-:Y:S01]  /*4260*/  FMUL R125, R107, -1.4426950216293334961 ;  /* 0xbfb8aa3b6b7d7820 */ /* 0x000fe20000400000 */
[----:B------:R-:W-:Y:S01]  /*4270*/  FMUL R123, R109, -1.4426950216293334961 ;  /* 0xbfb8aa3b6d7b7820 */ /* 0x000fe20000400000 */
[----:B------:R-:W-:Y:S01]  /*4280*/  FMUL R121, R111, -1.4426950216293334961 ;  /* 0xbfb8aa3b6f797820 */ /* 0x000fe20000400000 */
[----:B------:R-:W-:Y:S01]  /*4290*/  FMUL R119, R113, -1.4426950216293334961 ;  /* 0xbfb8aa3b71777820 */ /* 0x000fe20000400000 */
[----:B--2---:R-:W-:Y:S01]  /*42a0*/  FMUL R20, R47, -1.4426950216293334961 ;  /* 0xbfb8aa3b2f147820 */ /* 0x004fe20000400000 */
[----:B------:R-:W-:Y:S01]  /*42b0*/  FMUL R124, R108, -1.4426950216293334961 ;  /* 0xbfb8aa3b6c7c7820 */ /* 0x000fe20000400000 */
[----:B------:R-:W-:Y:S01]  /*42c0*/  FMUL R122, R110, -1.4426950216293334961 ;  /* 0xbfb8aa3b6e7a7820 */ /* 0x000fe20000400000 */
[----:B------:R-:W-:Y:S01]  /*42d0*/  FMUL R120, R112, -1.4426950216293334961 ;  /* 0xbfb8aa3b70787820 */ /* 0x000fe20000400000 */
[----:B------:R-:W-:Y:S01]  /*42e0*/  FMUL R15, R24, -1.4426950216293334961 ;  /* 0xbfb8aa3b180f7820 */ /* 0x000fe20000400000 */
[----:B------:R-:W1:Y:S01]  /*42f0*/  MUFU.EX2 R118, R118 ;  /* 0x0000007600767308 */ /* 0x000e620000000800 */
[----:B------:R-:W-:Y:S01]  /*4300*/  FMUL R14, R25, -1.4426950216293334961 ;  /* 0xbfb8aa3b190e7820 */ /* 0x000fe20000400000 */
[----:B------:R-:W-:Y:S01]  /*4310*/  FMUL R22, R45, -1.4426950216293334961 ;  /* 0xbfb8aa3b2d167820 */ /* 0x000fe20000400000 */
[----:B------:R-:W-:Y:S01]  /*4320*/  FMUL R12, R27, -1.4426950216293334961 ;  /* 0xbfb8aa3b1b0c7820 */ /* 0x000fe20000400000 */
[----:B------:R-:W-:Y:S01]  /*4330*/  FMUL R7, R32, -1.4426950216293334961 ;  /* 0xbfb8aa3b20077820 */ /* 0x000fe20000400000 */
[----:B------:R-:W-:Y:S01]  /*4340*/  FMUL R77, R39, -1.4426950216293334961 ;  /* 0xbfb8aa3b274d7820 */ /* 0x000fe20000400000 */
[----:B------:R-:W-:Y:S01]  /*4350*/  FMUL R16, R51, -1.4426950216293334961 ;  /* 0xbfb8aa3b33107820 */ /* 0x000fe20000400000 */
[----:B------:R-:W-:Y:S01]  /*4360*/  FMUL R23, R44, -1.4426950216293334961 ;  /* 0xbfb8aa3b2c177820 */ /* 0x000fe20000400000 */
[----:B------:R-:W2:Y:S01]  /*4370*/  MUFU.EX2 R125, R125 ;  /* 0x0000007d007d7308 */ /* 0x000ea20000000800 */
[----:B------:R-:W-:Y:S01]  /*4380*/  FMUL R9, R30, -1.4426950216293334961 ;  /* 0xbfb8aa3b1e097820 */ /* 0x000fe20000400000 */
[----:B------:R-:W-:Y:S01]  /*4390*/  FMUL R21, R46, -1.4426950216293334961 ;  /* 0xbfb8aa3b2e157820 */ /* 0x000fe20000400000 */
[----:B------:R-:W-:Y:S01]  /*43a0*/  FMUL R11, R28, -1.4426950216293334961 ;  /* 0xbfb8aa3b1c0b7820 */ /* 0x000fe20000400000 */
[----:B------:R-:W-:Y:S01]  /*43b0*/  FMUL R8, R29, -1.4426950216293334961 ;  /* 0xbfb8aa3b1d087820 */ /* 0x000fe20000400000 */
[----:B------:R-:W-:Y:S01]  /*43c0*/  FMUL R10, R31, -1.4426950216293334961 ;  /* 0xbfb8aa3b1f0a7820 */ /* 0x000fe20000400000 */
[----:B------:R-:W-:Y:S01]  /*43d0*/  FMUL R5, R34, -1.4426950216293334961 ;  /* 0xbfb8aa3b22057820 */ /* 0x000fe20000400000 */
[----:B------:R-:W-:Y:S01]  /*43e0*/  FMUL R6, R33, -1.4426950216293334961 ;  /* 0xbfb8aa3b21067820 */ /* 0x000fe20000400000 */
[----:B------:R-:W3:Y:S01]  /*43f0*/  MUFU.EX2 R123, R123 ;  /* 0x0000007b007b7308 */ /* 0x000ee20000000800 */
[----:B------:R-:W-:Y:S01]  /*4400*/  FMUL R4, R35, -1.4426950216293334961 ;  /* 0xbfb8aa3b23047820 */ /* 0x000fe20000400000 */
[----:B------:R-:W-:Y:S01]  /*4410*/  FMUL R115, R38, -1.4426950216293334961 ;  /* 0xbfb8aa3b26737820 */ /* 0x000fe20000400000 */
[----:B------:R-:W-:Y:S01]  /*4420*/  FMUL R13, R26, -1.4426950216293334961 ;  /* 0xbfb8aa3b1a0d7820 */ /* 0x000fe20000400000 */
[----:B-1----:R-:W-:Y:S01]  /*4430*/  FADD R118, R118, 1 ;  /* 0x3f80000076767421 */ /* 0x002fe20000000000 */
[----:B------:R-:W-:Y:S01]  /*4440*/  FMUL R17, R50, -1.4426950216293334961 ;  /* 0xbfb8aa3b32117820 */ /* 0x000fe20000400000 */
[----:B------:R-:W-:Y:S01]  /*4450*/  FMUL R117, R36, -1.4426950216293334961 ;  /* 0xbfb8aa3b24757820 */ /* 0x000fe20000400000 */
[----:B------:R-:W-:Y:S01]  /*4460*/  FMUL R116, R37, -1.4426950216293334961 ;  /* 0xbfb8aa3b25747820 */ /* 0x000fe20000400000 */
[----:B------:R-:W1:Y:S01]  /*4470*/  MUFU.EX2 R121, R121 ;  /* 0x0000007900797308 */ /* 0x000e620000000800 */
[----:B--2---:R-:W-:Y:S01]  /*4480*/  FADD R132, R125, 1 ;  /* 0x3f8000007d847421 */ /* 0x004fe20000000000 */
[----:B------:R-:W-:Y:S01]  /*4490*/  FMUL R19, R48, -1.4426950216293334961 ;  /* 0xbfb8aa3b30137820 */ /* 0x000fe20000400000 */
[----:B------:R-:W-:Y:S01]  /*44a0*/  FMUL R18, R49, -1.4426950216293334961 ;  /* 0xbfb8aa3b31127820 */ /* 0x000fe20000400000 */
[----:B------:R-:W-:Y:S01]  /*44b0*/  BAR.SYNC.DEFER_BLOCKING 0x2, 0x80 ;  /* 0x0082000000007b1d */ /* 0x000fe20000010000 */
[----:B------:R-:W-:-:S02]  /*44c0*/  LEA R127, R60, R3, 0x6 ;  /* 0x000000033c7f7211 */ /* 0x000fc400078e30ff */
[----:B------:R-:W-:Y:S01]  /*44d0*/  ISETP.NE.AND P2, PT, R65, RZ, PT ;  /* 0x000000ff4100720c */ /* 0x000fe20003f45270 */
[----:B---3--:R-:W-:Y:S02]  /*44e0*/  FADD R130, R123, 1 ;  /* 0x3f8000007b827421 */ /* 0x008fe40000000000 */
[----:B------:R-:W2:Y:S01]  /*44f0*/  MUFU.EX2 R119, R119 ;  /* 0x0000007700777308 */ /* 0x000ea20000000800 */
[C---:B------:R-:W-:Y:S02]  /*4500*/  IADD3 R129, PT, PT, R127.reuse, 0x4410, RZ ;  /* 0x000044107f817810 */ /* 0x040fe40007ffe0ff */
[----:B------:R-:W-:Y:S01]  /*4510*/  IADD3 R134, PT, PT, R127, 0x4420, RZ ;  /* 0x000044207f867810 */ /* 0x000fe20007ffe0ff */
[----:B-1----:R-:W-:-:S04]  /*4520*/  FADD R128, R121, 1 ;  /* 0x3f80000079807421 */ /* 0x002fc80000000000 */
[----:B------:R-:W1:Y:S08]  /*4530*/  MUFU.EX2 R20, R20 ;  /* 0x0000001400147308 */ /* 0x000e700000000800 */
[----:B------:R-:W3:Y:S01]  /*4540*/  MUFU.EX2 R124, R124 ;  /* 0x0000007c007c7308 */ /* 0x000ee20000000800 */
[----:B--2---:R-:W-:-:S07]  /*4550*/  FADD R126, R119, 1 ;  /* 0x3f800000777e7421 */ /* 0x004fce0000000000 */
[----:B------:R-:W2:Y:S01]  /*4560*/  MUFU.EX2 R122, R122 ;  /* 0x0000007a007a7308 */ /* 0x000ea20000000800 */
[----:B-1----:R-:W-:-:S07]  /*4570*/  FADD R20, R20, 1 ;  /* 0x3f80000014147421 */ /* 0x002fce0000000000 */
[----:B------:R-:W1:Y:S01]  /*4580*/  MUFU.EX2 R120, R120 ;  /* 0x0000007800787308 */ /* 0x000e620000000800 */
[----:B---3--:R-:W-:-:S07]  /*4590*/  FADD R124, R124, 1 ;  /* 0x3f8000007c7c7421 */ /* 0x008fce0000000000 */
[----:B------:R-:W3:Y:S01]  /*45a0*/  MUFU.EX2 R15, R15 ;  /* 0x0000000f000f7308 */ /* 0x000ee20000000800 */
[----:B--2---:R-:W-:-:S07]  /*45b0*/  FADD R122, R122, 1 ;  /* 0x3f8000007a7a7421 */ /* 0x004fce0000000000 */
[----:B------:R-:W-:Y:S01]  /*45c0*/  MUFU.EX2 R14, R14 ;  /* 0x0000000e000e7308 */ /* 0x000fe20000000800 */
[----:B-1----:R-:W-:-:S07]  /*45d0*/  FADD R120, R120, 1 ;  /* 0x3f80000078787421 */ /* 0x002fce0000000000 */
[----:B------:R-:W1:Y:S01]  /*45e0*/  MUFU.EX2 R22, R22 ;  /* 0x0000001600167308 */ /* 0x000e620000000800 */
[----:B---3--:R-:W-:-:S07]  /*45f0*/  FADD R15, R15, 1 ;  /* 0x3f8000000f0f7421 */ /* 0x008fce0000000000 */
[----:B------:R-:W-:Y:S08]  /*4600*/  MUFU.EX2 R12, R12 ;  /* 0x0000000c000c7308 */ /* 0x000ff00000000800 */
[----:B------:R-:W2:Y:S01]  /*4610*/  MUFU.EX2 R7, R7 ;  /* 0x0000000700077308 */ /* 0x000ea20000000800 */
[----:B-1----:R-:W-:-:S07]  /*4620*/  FADD R22, R22, 1 ;  /* 0x3f80000016167421 */ /* 0x002fce0000000000 */
[----:B------:R-:W-:Y:S08]  /*4630*/  MUFU.EX2 R77, R77 ;  /* 0x0000004d004d7308 */ /* 0x000ff00000000800 */
[----:B------:R-:W1:Y:S01]  /*4640*/  MUFU.EX2 R16, R16 ;  /* 0x0000001000107308 */ /* 0x000e620000000800 */
[----:B--2---:R-:W-:-:S07]  /*4650*/  FADD R7, R7, 1 ;  /* 0x3f80000007077421 */ /* 0x004fce0000000000 */
        /* <DEDUP_REMOVED lines=18> */
[----:B------:R-:W2:Y:S01]  /*4780*/  MUFU.RCP R119, R118 ;  /* 0x0000007600777308 */ /* 0x000ea20000001000 */
[----:B-1----:R-:W-:-:S07]  /*4790*/  FADD R115, R115, 1 ;  /* 0x3f80000073737421 */ /* 0x002fce0000000000 */
[----:B------:R1:W4:Y:S01]  /*47a0*/  MUFU.RCP R118, R20 ;  /* 0x0000001400767308 */ /* 0x0003220000001000 */
[----:B---3--:R-:W-:-:S07]  /*47b0*/  FADD R13, R13, 1 ;  /* 0x3f8000000d0d7421 */ /* 0x008fce0000000000 */
[----:B------:R-:W3:Y:S01]  /*47c0*/  MUFU.EX2 R17, R17 ;  /* 0x0000001100117308 */ /* 0x000ee20000000800 */
[----:B--2---:R-:W-:-:S04]  /*47d0*/  FMUL R119, R114, R119 ;  /* 0x0000007772777220 */ /* 0x004fc80000400000 */
[----:B------:R-:W-:-:S03]  /*47e0*/  FMUL R119, R86, R119 ;  /* 0x0000007756777220 */ /* 0x000fc60000400000 */
[----:B------:R-:W2:Y:S01]  /*47f0*/  MUFU.RCP R132, R132 ;  /* 0x0000008400847308 */ /* 0x000ea20000001000 */
[----:B-1----:R-:W-:Y:S01]  /*4800*/  FADD R20, R14, 1 ;  /* 0x3f8000000e147421 */ /* 0x002fe20000000000 */
[----:B------:R-:W-:Y:S01]  /*4810*/  FADD R14, R12, 1 ;  /* 0x3f8000000c0e7421 */ /* 0x000fe20000000000 */
[----:B------:R-:W-:Y:S01]  /*4820*/  FADD R12, R8, 1 ;  /* 0x3f800000080c7421 */ /* 0x000fe20000000000 */
[----:B----4-:R-:W-:-:S04]  /*4830*/  FMUL R47, R47, R118 ;  /* 0x000000762f2f7220 */ /* 0x010fc80000400000 */
[----:B------:R-:W1:Y:S01]  /*4840*/  MUFU.RCP R125, R124 ;  /* 0x0000007c007d7308 */ /* 0x000e620000001000 */
[----:B---3--:R-:W-:Y:S01]  /*4850*/  FADD R17, R17, 1 ;  /* 0x3f80000011117421 */ /* 0x008fe20000000000 */
[----:B------:R-:W-:-:S04]  /*4860*/  FMUL R47, R94, R47 ;  /* 0x0000002f5e2f7220 */ /* 0x000fc80000400000 */
[----:B------:R-:W-:Y:S02]  /*4870*/  FMUL R47, R66, R47 ;  /* 0x0000002f422f7220 */ /* 0x000fe40000400000 */
[----:B------:R-:W3:Y:S01]  /*4880*/  MUFU.RCP R130, R130 ;  /* 0x0000008200827308 */ /* 0x000ee20000001000 */
[----:B--2---:R-:W-:-:S04]  /*4890*/  FMUL R132, R107, R132 ;  /* 0x000000846b847220 */ /* 0x004fc80000400000 */
[----:B------:R-:W-:-:S03]  /*48a0*/  FMUL R79, R79, R132 ;  /* 0x000000844f4f7220 */ /* 0x000fc60000400000 */
[----:B------:R2:W4:Y:S01]  /*48b0*/  MUFU.RCP R123, R122 ;  /* 0x0000007a007b7308 */ /* 0x0005220000001000 */
[----:B-1----:R-:W-:Y:S01]  /*48c0*/  FMUL R125, R108, R125 ;  /* 0x0000007d6c7d7220 */ /* 0x002fe20000400000 */
[----:B------:R-:W-:-:S03]  /*48d0*/  FMUL R79, R66, R79 ;  /* 0x0000004f424f7220 */ /* 0x000fc60000400000 */
[----:B------:R-:W-:-:S03]  /*48e0*/  FMUL R125, R80, R125 ;  /* 0x0000007d507d7220 */ /* 0x000fc60000400000 */
[----:B------:R-:W1:Y:S01]  /*48f0*/  MUFU.RCP R128, R128 ;  /* 0x0000008000807308 */ /* 0x000e620000001000 */
[----:B---3--:R-:W-:-:S04]  /*4900*/  FMUL R130, R109, R130 ;  /* 0x000000826d827220 */ /* 0x008fc80000400000 */
[----:B------:R-:W-:-:S03]  /*4910*/  FMUL R81, R81, R130 ;  /* 0x0000008251517220 */ /* 0x000fc60000400000 */
[----:B------:R-:W3:Y:S01]  /*4920*/  MUFU.RCP R121, R120 ;  /* 0x0000007800797308 */ /* 0x000ee20000001000 */
[----:B--2---:R-:W-:Y:S01]  /*4930*/  FADD R122, R77, 1 ;  /* 0x3f8000004d7a7421 */ /* 0x004fe20000000000 */
[----:B------:R-:W-:Y:S01]  /*4940*/  FADD R77, R23, 1 ;  /* 0x3f800000174d7421 */ /* 0x000fe20000000000 */
[----:B------:R-:W-:Y:S01]  /*4950*/  FADD R23, R21, 1 ;  /* 0x3f80000015177421 */ /* 0x000fe20000000000 */
[----:B----4-:R-:W-:Y:S01]  /*4960*/  FMUL R123, R110, R123 ;  /* 0x0000007b6e7b7220 */ /* 0x010fe20000400000 */
[----:B------:R-:W-:-:S03]  /*4970*/  FMUL R81, R66, R81 ;  /* 0x0000005142517220 */ /* 0x000fc60000400000 */
[----:B------:R-:W2:Y:S01]  /*4980*/  MUFU.RCP R126, R126 ;  /* 0x0000007e007e7308 */ /* 0x000ea20000001000 */
[----:B-1----:R-:W-:Y:S01]  /*4990*/  FMUL R128, R111, R128 ;  /* 0x000000806f807220 */ /* 0x002fe20000400000 */
[----:B------:R-:W-:-:S03]  /*49a0*/  FMUL R123, R82, R123 ;  /* 0x0000007b527b7220 */ /* 0x000fc60000400000 */
[----:B------:R-:W-:-:S03]  /*49b0*/  FMUL R83, R83, R128 ;  /* 0x0000008053537220 */ /* 0x000fc60000400000 */
[----:B------:R-:W1:Y:S01]  /*49c0*/  MUFU.EX2 R117, R117 ;  /* 0x0000007500757308 */ /* 0x000e620000000800 */
[----:B---3--:R-:W-:Y:S01]  /*49d0*/  FMUL R121, R112, R121 ;  /* 0x0000007970797220 */ /* 0x008fe20000400000 */
[----:B------:R-:W-:-:S03]  /*49e0*/  FMUL R83, R66, R83 ;  /* 0x0000005342537220 */ /* 0x000fc60000400000 */
[----:B------:R-:W-:-:S03]  /*49f0*/  FMUL R121, R84, R121 ;  /* 0x0000007954797220 */ /* 0x000fc60000400000 */
[----:B------:R-:W3:Y:S01]  /*4a00*/  MUFU.EX2 R116, R116 ;  /* 0x0000007400747308 */ /* 0x000ee20000000800 */
[----:B--2---:R-:W-:-:S04]  /*4a10*/  FMUL R126, R113, R126 ;  /* 0x0000007e717e7220 */ /* 0x004fc80000400000 */
[----:B------:R-:W-:-:S03]  /*4a20*/  FMUL R85, R85, R126 ;  /* 0x0000007e55557220 */ /* 0x000fc60000400000 */
[----:B------:R-:W2:Y:S01]  /*4a30*/  MUFU.EX2 R19, R19 ;  /* 0x0000001300137308 */ /* 0x000ea20000000800 */
[----:B-1----:R-:W-:Y:S01]  /*4a40*/  FADD R117, R117, 1 ;  /* 0x3f80000075757421 */ /* 0x002fe20000000000 */
[----:B------:R-:W-:-:S06]  /*4a50*/  FMUL R85, R66, R85 ;  /* 0x0000005542557220 */ /* 0x000fcc0000400000 */
[----:B------:R-:W1:Y:S01]  /*4a60*/  MUFU.RCP R15, R15 ;  /* 0x0000000f000f7308 */ /* 0x000e620000001000 */
[----:B---3--:R-:W-:-:S07]  /*4a70*/  FADD R116, R116, 1 ;  /* 0x3f80000074747421 */ /* 0x008fce0000000000 */
[----:B------:R-:W3:Y:S01]  /*4a80*/  MUFU.EX2 R18, R18 ;  /* 0x0000001200127308 */ /* 0x000ee20000000800 */
[----:B--2---:R-:W-:-:S07]  /*4a90*/  FADD R21, R19, 1 ;  /* 0x3f80000013157421 */ /* 0x004fce0000000000 */
[----:B------:R-:W2:Y:S01]  /*4aa0*/  MUFU.RCP R120, R22 ;  /* 0x0000001600787308 */ /* 0x000ea20000001000 */
[----:B-1----:R-:W-:-:S04]  /*4ab0*/  FMUL R24, R24, R15 ;  /* 0x0000000f18187220 */ /* 0x002fc80000400000 */
[----:B------:R-:W-:Y:S01]  /*4ac0*/  FMUL R99, R99, R24 ;  /* 0x0000001863637220 */ /* 0x000fe20000400000 */
[----:B------:R-:W-:Y:S02]  /*4ad0*/  FMUL R24, R66, R123 ;  /* 0x0000007b42187220 */ /* 0x000fe40000400000 */
[----:B------:R-:W1:Y:S01]  /*4ae0*/  MUFU.RCP R22, R16 ;  /* 0x0000001000167308 */ /* 0x000e620000001000 */
[----:B---3--:R-:W-:-:S07]  /*4af0*/  FADD R18, R18, 1 ;  /* 0x3f80000012127421 */ /* 0x008fce0000000000 */
[----:B------:R-:W3:Y:S01]  /*4b00*/  MUFU.RCP R20, R20 ;  /* 0x0000001400147308 */ /* 0x000ee20000001000 */
[----:B--2---:R-:W-:-:S04]  /*4b10*/  FMUL R45, R45, R120 ;  /* 0x000000782d2d7220 */ /* 0x004fc80000400000 */
[----:B------:R-:W-:-:S03]  /*4b20*/  FMUL R45, R92, R45 ;  /* 0x0000002d5c2d7220 */ /* 0x000fc60000400000 */
[----:B------:R-:W2:Y:S01]  /*4b30*/  MUFU.RCP R14, R14 ;  /* 0x0000000e000e7308 */ /* 0x000ea20000001000 */
[----:B-1----:R-:W-:Y:S01]  /*4b40*/  FMUL R51, R51, R22 ;  /* 0x0000001633337220 */ /* 0x002fe20000400000 */
[C---:B------:R-:W-:Y:S01]  /*4b50*/  FMUL R22, R66.reuse, R121 ;  /* 0x0000007942167220 */ /* 0x040fe20000400000 */
[----:B------:R-:W-:Y:S01]  /*4b60*/  FMUL R45, R66, R45 ;  /* 0x0000002d422d7220 */ /* 0x000fe20000400000 */
[----:B------:R-:W-:Y:S01]  /*4b70*/  SHF.R.U32.HI R16, RZ, 0x3, R129 ;  /* 0x00000003ff107819 */ /* 0x000fe20000011681 */
[----:B------:R-:W-:-:S03]  /*4b80*/  FMUL R51, R98, R51 ;  /* 0x0000003362337220 */ /* 0x000fc60000400000 */
[----:B------:R-:W1:Y:S01]  /*4b90*/  MUFU.RCP R7, R7 ;  /* 0x0000000700077308 */ /* 0x000e620000001000 */
[----:B---3--:R-:W-:Y:S01]  /*4ba0*/  FMUL R25, R25, R20 ;  /* 0x0000001419197220 */ /* 0x008fe20000400000 */
[C---:B------:R-:W-:Y:S01]  /*4bb0*/  FMUL R20, R66.reuse, R125 ;  /* 0x0000007d42147220 */ /* 0x040fe20000400000 */
[----:B------:R-:W-:Y:S01]  /*4bc0*/  FMUL R51, R66, R51 ;  /* 0x0000003342337220 */ /* 0x000fe20000400000 */
[----:B------:R-:W-:Y:S01]  /*4bd0*/  LOP3.LUT R16, R129, 0x30, R16, 0x78, !PT ;  /* 0x0000003081107812 */ /* 0x000fe200078e7810 */
[----:B------:R-:W-:-:S03]  /*4be0*/  FMUL R25, R100, R25 ;  /* 0x0000001964197220 */ /* 0x000fc60000400000 */
[----:B------:R-:W3:Y:S01]  /*4bf0*/  MUFU.RCP R9, R9 ;  /* 0x0000000900097308 */ /* 0x000ee20000001000 */
[----:B--2---:R-:W-:Y:S01]  /*4c00*/  FMUL R27, R27, R14 ;  /* 0x0000000e1b1b7220 */ /* 0x004fe20000400000 */
[C---:B------:R-:W-:Y:S01]  /*4c10*/  FMUL R14, R66.reuse, R119 ;  /* 0x00000077420e7220 */ /* 0x040fe20000400000 */
[----:B------:R-:W-:Y:S02]  /*4c20*/  FMUL R25, R66, R25 ;  /* 0x0000001942197220 */ /* 0x000fe40000400000 */
[----:B------:R-:W-:-:S03]  /*4c30*/  FMUL R27, R102, R27 ;  /* 0x0000001b661b7220 */ /* 0x000fc60000400000 */
[----:B------:R-:W2:Y:S01]  /*4c40*/  MUFU.RCP R23, R23 ;  /* 0x0000001700177308 */ /* 0x000ea20000001000 */
[----:B-1----:R-:W-:Y:S01]  /*4c50*/  FMUL R7, R32, R7 ;  /* 0x0000000720077220 */ /* 0x002fe20000400000 */
[----:B------:R-:W-:-:S06]  /*4c60*/  FMUL R27, R66, R27 ;  /* 0x0000001b421b7220 */ /* 0x000fcc0000400000 */
[----:B------:R-:W1:Y:S01]  /*4c70*/  MUFU.RCP R11, R11 ;  /* 0x0000000b000b7308 */ /* 0x000e620000001000 */
[----:B---3--:R-:W-:-:S04]  /*4c80*/  FMUL R30, R30, R9 ;  /* 0x000000091e1e7220 */ /* 0x008fc80000400000 */
[----:B------:R-:W-:-:S03]  /*4c90*/  FMUL R105, R105, R30 ;  /* 0x0000001e69697220 */ /* 0x000fc60000400000 */
[----:B------:R-:W3:Y:S01]  /*4ca0*/  MUFU.RCP R12, R12 ;  /* 0x0000000c000c7308 */ /* 0x000ee20000001000 */
[----:B--2---:R-:W-:Y:S01]  /*4cb0*/  FMUL R46, R46, R23 ;  /* 0x000000172e2e7220 */ /* 0x004fe20000400000 */
[----:B------:R-:W-:-:S03]  /*4cc0*/  FMUL R105, R66, R105 ;  /* 0x0000006942697220 */ /* 0x000fc60000400000 */
[----:B------:R-:W-:-:S03]  /*4cd0*/  FMUL R93, R93, R46 ;  /* 0x0000002e5d5d7220 */ /* 0x000fc60000400000 */
[----:B------:R-:W2:Y:S01]  /*4ce0*/  MUFU.RCP R10, R10 ;  /* 0x0000000a000a7308 */ /* 0x000ea20000001000 */
[----:B-1----:R-:W-:Y:S01]  /*4cf0*/  FMUL R28, R28, R11 ;  /* 0x0000000b1c1c7220 */ /* 0x002fe20000400000 */
[----:B------:R-:W-:Y:S01]  /*4d00*/  FMUL R11, R40, R7 ;  /* 0x00000007280b7220 */ /* 0x000fe20000400000 */
[----:B------:R-:W-:Y:S02]  /*4d10*/  F2FP.BF16.F32.PACK_AB R7, R14, R85 ;  /* 0x000000550e07723e */ /* 0x000fe400000010ff */
[----:B------:R-:W-:Y:S01]  /*4d20*/  FMUL R103, R103, R28 ;  /* 0x0000001c67677220 */ /* 0x000fe20000400000 */
[C---:B------:R-:W-:Y:S02]  /*4d30*/  FMUL R11, R66.reuse, R11 ;  /* 0x0000000b420b7220 */ /* 0x040fe40000400000 */
[----:B------:R-:W1:Y:S01]  /*4d40*/  MUFU.RCP R5, R5 ;  /* 0x0000000500057308 */ /* 0x000e620000001000 */
[----:B---3--:R-:W-:Y:S01]  /*4d50*/  FMUL R29, R29, R12 ;  /* 0x0000000c1d1d7220 */ /* 0x008fe20000400000 */
[----:B------:R-:W-:-:S03]  /*4d60*/  FMUL R103, R66, R103 ;  /* 0x0000006742677220 */ /* 0x000fc60000400000 */
[----:B------:R-:W-:-:S03]  /*4d70*/  FMUL R29, R104, R29 ;  /* 0x0000001d681d7220 */ /* 0x000fc60000400000 */
[----:B------:R-:W3:Y:S01]  /*4d80*/  MUFU.RCP R6, R6 ;  /* 0x0000000600067308 */ /* 0x000ee20000001000 */
[----:B--2---:R-:W-:-:S04]  /*4d90*/  FMUL R31, R31, R10 ;  /* 0x0000000a1f1f7220 */ /* 0x004fc80000400000 */
[----:B------:R-:W-:-:S03]  /*4da0*/  FMUL R31, R106, R31 ;  /* 0x0000001f6a1f7220 */ /* 0x000fc60000400000 */
[----:B------:R-:W2:Y:S01]  /*4db0*/  MUFU.RCP R4, R4 ;  /* 0x0000000400047308 */ /* 0x000ea20000001000 */
[----:B-1----:R-:W-:Y:S01]  /*4dc0*/  FMUL R9, R34, R5 ;  /* 0x0000000522097220 */ /* 0x002fe20000400000 */
[----:B------:R-:W-:-:S03]  /*4dd0*/  F2FP.BF16.F32.PACK_AB R5, R24, R81 ;  /* 0x000000511805723e */ /* 0x000fc600000010ff */
[----:B------:R-:W-:-:S03]  /*4de0*/  FMUL R9, R42, R9 ;  /* 0x000000092a097220 */ /* 0x000fc60000400000 */
[----:B------:R-:W1:Y:S01]  /*4df0*/  MUFU.RCP R115, R115 ;  /* 0x0000007300737308 */ /* 0x000e620000001000 */
[----:B---3--:R-:W-:Y:S01]  /*4e00*/  FMUL R10, R33, R6 ;  /* 0x00000006210a7220 */ /* 0x008fe20000400000 */
[----:B------:R-:W-:Y:S01]  /*4e10*/  F2FP.BF16.F32.PACK_AB R6, R22, R83 ;  /* 0x000000531606723e */ /* 0x000fe200000010ff */
[C---:B------:R-:W-:Y:S02]  /*4e20*/  FMUL R9, R66.reuse, R9 ;  /* 0x0000000942097220 */ /* 0x040fe40000400000 */
[----:B------:R-:W-:Y:S01]  /*4e30*/  FMUL R41, R41, R10 ;  /* 0x0000000a29297220 */ /* 0x000fe20000400000 */
[----:B------:R-:W-:Y:S02]  /*4e40*/  FMUL R10, R66, R31 ;  /* 0x0000001f420a7220 */ /* 0x000fe40000400000 */
[----:B------:R-:W3:Y:S01]  /*4e50*/  MUFU.RCP R122, R122 ;  /* 0x0000007a007a7308 */ /* 0x000ee20000001000 */
[----:B--2---:R-:W-:Y:S01]  /*4e60*/  FMUL R12, R35, R4 ;  /* 0x00000004230c7220 */ /* 0x004fe20000400000 */
[----:B------:R-:W-:Y:S01]  /*4e70*/  F2FP.BF16.F32.PACK_AB R4, R20, R79 ;  /* 0x0000004f1404723e */ /* 0x000fe200000010ff */
[----:B------:R-:W-:-:S02]  /*4e80*/  FMUL R28, R66, R41 ;  /* 0x00000029421c7220 */ /* 0x000fc40000400000 */
[----:B------:R-:W-:-:S03]  /*4e90*/  FMUL R43, R43, R12 ;  /* 0x0000000c2b2b7220 */ /* 0x000fc60000400000 */
[----:B------:R-:W2:Y:S01]  /*4ea0*/  MUFU.RCP R13, R13 ;  /* 0x0000000d000d7308 */ /* 0x000ea20000001000 */
[----:B-1----:R-:W-:Y:S01]  /*4eb0*/  FMUL R38, R38, R115 ;  /* 0x0000007326267220 */ /* 0x002fe20000400000 */
[----:B------:R-:W-:-:S03]  /*4ec0*/  FMUL R12, R66, R43 ;  /* 0x0000002b420c7220 */ /* 0x000fc60000400000 */
[----:B------:R-:W-:Y:S01]  /*4ed0*/  FMUL R89, R89, R38 ;  /* 0x0000002659597220 */ /* 0x000fe20000400000 */
[----:B------:R-:W-:Y:S01]  /*4ee0*/  FMUL R38, R66, R99 ;  /* 0x0000006342267220 */ /* 0x000fe20000400000 */
[----:B------:R-:W-:Y:S01]  /*4ef0*/  F2FP.BF16.F32.PACK_AB R15, R12, R9 ;  /* 0x000000090c0f723e */ /* 0x000fe200000010ff */
[----:B------:R1:W4:Y:S01]  /*4f00*/  MUFU.RCP R19, R17 ;  /* 0x0000001100137308 */ /* 0x0003220000001000 */
[----:B---3--:R-:W-:-:S04]  /*4f10*/  FMUL R39, R39, R122 ;  /* 0x0000007a27277220 */ /* 0x008fc80000400000 */
[----:B------:R-:W-:-:S03]  /*4f20*/  FMUL R39, R90, R39 ;  /* 0x000000275a277220 */ /* 0x000fc60000400000 */
[----:B------:R-:W3:Y:S01]  /*4f30*/  MUFU.RCP R124, R116 ;  /* 0x00000074007c7308 */ /* 0x000ee20000001000 */
[----:B--2---:R-:W-:Y:S01]  /*4f40*/  FMUL R26, R26, R13 ;  /* 0x0000000d1a1a7220 */ /* 0x004fe20000400000 */
[----:B------:R-:W-:-:S03]  /*4f50*/  FMUL R39, R66, R39 ;  /* 0x0000002742277220 */ /* 0x000fc60000400000 */
[----:B------:R-:W-:Y:S02]  /*4f60*/  FMUL R101, R101, R26 ;  /* 0x0000001a65657220 */ /* 0x000fe40000400000 */
[----:B------:R-:W-:Y:S01]  /*4f70*/  FMNMX.NAN R13, |R39|, |R10|, !PT ;  /* 0x4000000a270d7209 */ /* 0x000fe20007820200 */
[----:B------:R-:W2:Y:S01]  /*4f80*/  MUFU.RCP R77, R77 ;  /* 0x0000004d004d7308 */ /* 0x000ea20000001000 */
[----:B-1----:R-:W-:Y:S01]  /*4f90*/  IADD3 R17, PT, PT, R127, 0x4400, RZ ;  /* 0x000044007f117810 */ /* 0x002fe20007ffe0ff */
[----:B----4-:R-:W-:Y:S01]  /*4fa0*/  FMUL R50, R50, R19 ;  /* 0x0000001332327220 */ /* 0x010fe20000400000 */
[----:B------:R-:W-:Y:S01]  /*4fb0*/  FMNMX.NAN R19, |R47|, |R12|, !PT ;  /* 0x4000000c2f137209 */ /* 0x000fe20007820200 */
[C---:B------:R-:W-:Y:S01]  /*4fc0*/  FMUL R12, R66.reuse, R29 ;  /* 0x0000001d420c7220 */ /* 0x040fe20000400000 */
[----:B------:R-:W-:Y:S01]  /*4fd0*/  SHF.R.U32.HI R8, RZ, 0x3, R17 ;  /* 0x00000003ff087819 */ /* 0x000fe20000011611 */
[----:B------:R-:W-:Y:S01]  /*4fe0*/  FMUL R97, R97, R50 ;  /* 0x0000003261617220 */ /* 0x000fe20000400000 */
[----:B------:R-:W-:Y:S01]  /*4ff0*/  IADD3 R127, PT, PT, R127, 0x4430, RZ ;  /* 0x000044307f7f7810 */ /* 0x000fe20007ffe0ff */
[----:B------:R-:W1:Y:S01]  /*5000*/  MUFU.RCP R117, R117 ;  /* 0x0000007500757308 */ /* 0x000e620000001000 */
[----:B------:R-:W-:Y:S01]  /*5010*/  LOP3.LUT R8, R17, 0x30, R8, 0x78, !PT ;  /* 0x0000003011087812 */ /* 0x000fe200078e7808 */
[----:B---3--:R-:W-:Y:S01]  /*5020*/  FMUL R37, R37, R124 ;  /* 0x0000007c25257220 */ /* 0x008fe20000400000 */
[----:B------:R-:W-:Y:S01]  /*5030*/  FMUL R34, R66, R97 ;  /* 0x0000006142227220 */ /* 0x000fe20000400000 */
[----:B------:R-:W-:-:S02]  /*5040*/  SHF.R.U32.HI R17, RZ, 0x3, R134 ;  /* 0x00000003ff117819 */ /* 0x000fc40000011686 */
[----:B------:R3:W-:Y:S01]  /*5050*/  STS.128 [R8], R4 ;  /* 0x0000000408007388 */ /* 0x0007e20000000c00 */
[----:B------:R-:W-:Y:S01]  /*5060*/  FMUL R37, R88, R37 ;  /* 0x0000002558257220 */ /* 0x000fe20000400000 */
[----:B------:R-:W4:Y:S01]  /*5070*/  MUFU.RCP R21, R21 ;  /* 0x0000001500157308 */ /* 0x000f220000001000 */
[----:B--2---:R-:W-:Y:S01]  /*5080*/  FMUL R44, R44, R77 ;  /* 0x0000004d2c2c7220 */ /* 0x004fe20000400000 */
[----:B------:R-:W-:Y:S02]  /*5090*/  FMNMX3.NAN R19, |R14|, |R27|, R19, !PT ;  /* 0x4000001b0e137276 */ /* 0x000fe40007820213 */
[----:B------:R-:W-:Y:S01]  /*50a0*/  F2FP.BF16.F32.PACK_AB R14, R28, R11 ;  /* 0x0000000b1c0e723e */ /* 0x000fe200000010ff */
[----:B------:R-:W-:Y:S01]  /*50b0*/  FMUL R91, R91, R44 ;  /* 0x0000002c5b5b7220 */ /* 0x000fe20000400000 */
[----:B------:R-:W-:Y:S02]  /*50c0*/  FMNMX3.NAN R24, |R24|, |R51|, R13, !PT ;  /* 0x4000003318187276 */ /* 0x000fe4000782020d */
[----:B------:R-:W2:Y:S01]  /*50d0*/  MUFU.RCP R116, R18 ;  /* 0x0000001200747308 */ /* 0x000ea20000001000 */
[----:B-1----:R-:W-:Y:S01]  /*50e0*/  FMUL R36, R36, R117 ;  /* 0x0000007524247220 */ /* 0x002fe20000400000 */
[----:B------:R-:W-:-:S02]  /*50f0*/  F2FP.BF16.F32.PACK_AB R13, R10, R105 ;  /* 0x000000690a0d723e */ /* 0x000fc400000010ff */
[----:B------:R-:W-:Y:S01]  /*5100*/  LOP3.LUT R17, R134, 0x30, R17, 0x78, !PT ;  /* 0x0000003086117812 */ /* 0x000fe200078e7811 */
[----:B------:R-:W-:Y:S01]  /*5110*/  FMUL R87, R87, R36 ;  /* 0x0000002457577220 */ /* 0x000fe20000400000 */
[----:B------:R-:W-:Y:S01]  /*5120*/  FMUL R36, R66, R101 ;  /* 0x0000006542247220 */ /* 0x000fe20000400000 */
[----:B------:R-:W-:Y:S01]  /*5130*/  F2FP.BF16.F32.PACK_AB R10, R25, R38 ;  /* 0x00000026190a723e */ /* 0x000fe200000010ff */
[----:B----4-:R-:W-:Y:S01]  /*5140*/  FMUL R48, R48, R21 ;  /* 0x0000001530307220 */ /* 0x010fe20000400000 */
[----:B------:R-:W-:Y:S01]  /*5150*/  FMUL R87, R66, R87 ;  /* 0x0000005742577220 */ /* 0x000fe20000400000 */
[----:B------:R-:W-:Y:S02]  /*5160*/  FMNMX.NAN R19, R19, R24, !PT ;  /* 0x0000001813137209 */ /* 0x000fe40007820000 */
[----:B------:R-:W-:Y:S01]  /*5170*/  FMUL R95, R95, R48 ;  /* 0x000000305f5f7220 */ /* 0x000fe20000400000 */
[----:B--2---:R-:W-:-:S03]  /*5180*/  FMUL R49, R49, R116 ;  /* 0x0000007431317220 */ /* 0x004fc60000400000 */
[C---:B------:R-:W-:Y:S01]  /*5190*/  FMUL R32, R66.reuse, R95 ;  /* 0x0000005f42207220 */ /* 0x040fe20000400000 */
[----:B------:R-:W-:Y:S01]  /*51a0*/  SHF.R.U32.HI R18, RZ, 0x3, R127 ;  /* 0x00000003ff127819 */ /* 0x000fe2000001167f */
[----:B---3--:R-:W-:Y:S01]  /*51b0*/  FMUL R4, R66, R93 ;  /* 0x0000005d42047220 */ /* 0x008fe20000400000 */
[----:B------:R-:W-:Y:S01]  /*51c0*/  FMNMX.NAN R5, |R45|, |R28|, !PT ;  /* 0x4000001c2d057209 */ /* 0x000fe20007820200 */
[----:B------:R-:W-:Y:S01]  /*51d0*/  FMUL R49, R96, R49 ;  /* 0x0000003160317220 */ /* 0x000fe20000400000 */
[----:B------:R-:W-:Y:S01]  /*51e0*/  FMUL R6, R66, R91 ;  /* 0x0000005b42067220 */ /* 0x000fe20000400000 */
[----:B------:R-:W-:Y:S02]  /*51f0*/  LOP3.LUT R18, R127, 0x30, R18, 0x78, !PT ;  /* 0x000000307f127812 */ /* 0x000fe400078e7812 */
[----:B------:R-:W-:Y:S01]  /*5200*/  FMNMX.NAN R26, |R4|, |R9|, !PT ;  /* 0x40000009041a7209 */ /* 0x000fe20007820200 */
[C---:B------:R-:W-:Y:S01]  /*5210*/  FMUL R49, R66.reuse, R49 ;  /* 0x0000003142317220 */ /* 0x040fe20000400000 */
[----:B------:R-:W-:Y:S01]  /*5220*/  F2FP.BF16.F32.PACK_AB R7, R47, R4 ;  /* 0x000000042f07723e */ /* 0x000fe200000010ff */
[----:B------:R-:W-:Y:S01]  /*5230*/  FMUL R4, R66, R89 ;  /* 0x0000005942047220 */ /* 0x000fe20000400000 */
[----:B------:R-:W-:-:S02]  /*5240*/  FMNMX3.NAN R22, |R22|, |R25|, R5, !PT ;  /* 0x4000001916167276 */ /* 0x000fc40007820205 */
[----:B------:R-:W-:Y:S02]  /*5250*/  FMNMX.NAN R28, |R6|, |R11|, !PT ;  /* 0x4000000b061c7209 */ /* 0x000fe40007820200 */
[----:B------:R-:W-:Y:S02]  /*5260*/  FMNMX.NAN R30, |R4|, |R105|, !PT ;  /* 0x40000069041e7209 */ /* 0x000fe40007820200 */
[----:B------:R-:W-:Y:S01]  /*5270*/  F2FP.BF16.F32.PACK_AB R5, R39, R4 ;  /* 0x000000042705723e */ /* 0x000fe200000010ff */
[----:B------:R-:W-:Y:S01]  /*5280*/  FMUL R4, R66, R37 ;  /* 0x0000002542047220 */ /* 0x000fe20000400000 */
[----:B------:R-:W-:Y:S02]  /*5290*/  F2FP.BF16.F32.PACK_AB R6, R45, R6 ;  /* 0x000000062d06723e */ /* 0x000fe400000010ff */
[----:B------:R-:W-:Y:S02]  /*52a0*/  F2FP.BF16.F32.PACK_AB R11, R27, R36 ;  /* 0x000000241b0b723e */ /* 0x000fe400000010ff */
[----:B------:R-:W-:-:S02]  /*52b0*/  FMNMX.NAN R21, |R4|, |R12|, !PT ;  /* 0x4000000c04157209 */ /* 0x000fc40007820200 */
[----:B------:R-:W-:Y:S02]  /*52c0*/  F2FP.BF16.F32.PACK_AB R4, R4, R87 ;  /* 0x000000570404723e */ /* 0x000fe400000010ff */
[----:B------:R-:W-:Y:S02]  /*52d0*/  F2FP.BF16.F32.PACK_AB R9, R51, R34 ;  /* 0x000000223309723e */ /* 0x000fe400000010ff */
[----:B------:R-:W-:Y:S01]  /*52e0*/  F2FP.BF16.F32.PACK_AB R8, R49, R32 ;  /* 0x000000203108723e */ /* 0x000fe200000010ff */
[----:B------:R1:W-:Y:S01]  /*52f0*/  STS.128 [R16], R4 ;  /* 0x0000000410007388 */ /* 0x0003e20000000c00 */
[-C--:B------:R-:W-:Y:S02]  /*5300*/  F2FP.BF16.F32.PACK_AB R12, R12, R103.reuse ;  /* 0x000000670c0c723e */ /* 0x080fe400000010ff */
[----:B------:R-:W-:Y:S01]  /*5310*/  FMNMX.NAN R87, |R87|, |R103|, !PT ;  /* 0x4000006757577209 */ /* 0x000fe20007820200 */
[----:B------:R1:W-:Y:S01]  /*5320*/  STS.128 [R17], R8 ;  /* 0x0000000811007388 */ /* 0x0003e20000000c00 */
[----:B------:R-:W-:-:S02]  /*5330*/  FMNMX3.NAN R26, |R85|, |R36|, R26, !PT ;  /* 0x40000024551a7276 */ /* 0x000fc4000782021a */
[----:B------:R-:W-:Y:S01]  /*5340*/  FMNMX3.NAN R81, |R81|, |R34|, R30, !PT ;  /* 0x4000002251517276 */ /* 0x000fe2000782021e */
[----:B------:R1:W-:Y:S01]  /*5350*/  STS.128 [R18], R12 ;  /* 0x0000000c12007388 */ /* 0x0003e20000000c00 */
[----:B------:R-:W-:Y:S02]  /*5360*/  FMNMX3.NAN R21, |R20|, |R49|, R21, !PT ;  /* 0x4000003114157276 */ /* 0x000fe40007820215 */
[----:B------:R-:W-:Y:S01]  /*5370*/  FMNMX3.NAN R28, |R83|, |R38|, R28, !PT ;  /* 0x40000026531c7276 */ /* 0x000fe2000782021c */
[----:B------:R2:W-:Y:S06]  /*5380*/  MEMBAR.ALL.CTA ;  /* 0x0000000000007992 */ /* 0x0005ec0000008000 */
[----:B--2---:R-:W2:Y:S01]  /*5390*/  FENCE.VIEW.ASYNC.S ;  /* 0x00000000000073c6 */ /* 0x004ea20000000000 */
[----:B------:R-:W-:-:S02]  /*53a0*/  FMNMX3.NAN R87, |R79|, |R32|, R87, !PT ;  /* 0x400000204f577276 */ /* 0x000fc40007820257 */
[----:B------:R-:W-:Y:S02]  /*53b0*/  FMNMX.NAN R26, R26, R81, !PT ;  /* 0x000000511a1a7209 */ /* 0x000fe40007820000 */
[----:B------:R-:W-:Y:S02]  /*53c0*/  FMNMX3.NAN R19, R21, R22, R19, !PT ;  /* 0x0000001615137276 */ /* 0x000fe40007820013 */
[----:B------:R-:W-:-:S04]  /*53d0*/  FMNMX3.NAN R26, R87, R28, R26, !PT ;  /* 0x0000001c571a7276 */ /* 0x000fc8000782001a */
[----:B------:R-:W-:-:S04]  /*53e0*/  FMNMX3.NAN R19, R26, R19, RZ, !PT ;  /* 0x000000131a137276 */ /* 0x000fc800078200ff */
[----:B------:R-:W-:Y:S01]  /*53f0*/  FMNMX R76, R19, R76, !PT ;  /* 0x0000004c134c7209 */ /* 0x000fe20007800000 */
[----:B--2---:R-:W-:Y:S06]  /*5400*/  BAR.SYNC.DEFER_BLOCKING 0x2, 0x80 ;  /* 0x0082000000007b1d */ /* 0x004fec0000010000 */
[----:B------:R-:W-:Y:S05]  /*5410*/  @P2 BRA `(.L_x_71) ;  /* 0x0000000000442947 */ /* 0x000fea0003800000 */
[----:B------:R-:W-:Y:S01]  /*5420*/  IMAD R78, R53, 0x4, R78 ;  /* 0x00000004354e7824 */ /* 0x000fe200078e024e */
[----:B------:R-:W-:Y:S01]  /*5430*/  UIADD3 UR12, UP0, UPT, UR10, 0x2c0, URZ ;  /* 0x000002c00a0c7890 */ /* 0x000fe2000ff1e0ff */
[----:B------:R-:W-:Y:S02]  /*5440*/  PLOP3.LUT P0, PT, PT, PT, PT, 0x80, 0x8 ;  /* 0x000000000008781c */ /* 0x000fe40003f0f070 */
[----:B-1----:R-:W-:Y:S01]  /*5450*/  IADD3 R4, PT, PT, R3, 0x4400, RZ ;  /* 0x0000440003047810 */ /* 0x002fe20007ffe0ff */
[----:B------:R-:W-:Y:S01]  /*5460*/  IMAD.SHL.U32 R78, R78, 0x10, RZ ;  /* 0x000000104e4e7824 */ /* 0x000fe200078e00ff */
[----:B------:R-:W-:-:S12]  /*5470*/  UIADD3.X UR13, UPT, UPT, URZ, UR11, URZ, UP0, !UPT ;  /* 0x0000000bff0d7290 */ /* 0x000fd800087fe4ff */
.L_x_72:
        /* <DEDUP_REMOVED lines=10> */
[----:B------:R0:W-:Y:S02]  /*5520*/  UTMACMDFLUSH ;  /* 0x00000000000079b7 */ /* 0x0001e40000000000 */
.L_x_71:
[----:B------:R-:W-:Y:S01]  /*5530*/  BAR.SYNC.DEFER_BLOCKING 0x2, 0x80 ;  /* 0x0082000000007b1d */ /* 0x000fe20000010000 */
[----:B------:R-:W-:Y:S01]  /*5540*/  HFMA2 R78, -RZ, RZ, 0, 1.1920928955078125e-07 ;  /* 0x00000002ff4e7431 */ /* 0x000fe200000001ff */
[----:B------:R-:W-:-:S04]  /*5550*/  PLOP3.LUT P0, PT, PT, PT, PT, 0x8, 0x80 ;  /* 0x000000000080781c */ /* 0x000fc80003f0e170 */
[----:B------:R-:W-:Y:S09]  /*5560*/  @P3 BRA `(.L_x_73) ;  /* 0xffffffe400183947 */ /* 0x000ff2000383ffff */
[----:B------:R-:W-:Y:S01]  /*5570*/  ELECT P0, URZ, PT ;  /* 0x0000000000ff782f */ /* 0x000fe20003800000 */
[----:B-1----:R-:W-:Y:S01]  /*5580*/  IMAD R5, R64, 0x8, R3 ;  /* 0x0000000840057824 */ /* 0x002fe200078e0203 */
[----:B------:R-:W-:Y:S11]  /*5590*/  BSSY B0, `(.L_x_74) ;  /* 0x000000a000007945 */ /* 0x000ff60003800000 */
[----:B------:R-:W-:Y:S01]  /*55a0*/  @P0 VIADD R6, R55, 0x80 ;  /* 0x0000008037060836 */ /* 0x000fe20000000000 */
[----:B------:R-:W-:-:S02]  /*55b0*/  @P0 MOV R4, 0x1 ;  /* 0x0000000100040802 */ /* 0x000fc40000000f00 */
[----:B------:R-:W-:Y:S02]  /*55c0*/  LEA R55, R64, R3, 0x4 ;  /* 0x0000000340377211 */ /* 0x000fe400078e20ff */
[----:B------:R-:W-:Y:S01]  /*55d0*/  @P0 PRMT R7, R57, 0x654, R6 ;  /* 0x0000065439070816 */ /* 0x000fe20000000006 */
[----:B------:R-:W-:-:S03]  /*55e0*/  IMAD.U32 R6, R61, -0x80000000, RZ ;  /* 0x800000003d067824 */ /* 0x000fc600078e00ff */
[----:B------:R1:W-:Y:S01]  /*55f0*/  @P0 SYNCS.ARRIVE.TRANS64.RED.ART0 RZ, [R7+URZ], R4 ;  /* 0x0000000407ff09a7 */ /* 0x0003e200085004ff */
[----:B------:R-:W-:Y:S01]  /*5600*/  ISETP.NE.AND P0, PT, R58, RZ, PT ;  /* 0x000000ff3a00720c */ /* 0x000fe20003f05270 */
[----:B------:R-:W2:Y:S02]  /*5610*/  SYNCS.PHASECHK.TRANS64.TRYWAIT P1, [R5+URZ+0x90], R6 ;  /* 0x00009006050075a7 */ /* 0x000ea400080211ff */
[----:B-12---:R-:W-:Y:S10]  /*5620*/  @!P1 BRA `(.L_x_75) ;  /* 0x0000000c00549947 */ /* 0x006ff40003800000 */
.L_x_111:
[----:B------:R-:W-:Y:S05]  /*5630*/  BSYNC B0 ;  /* 0x0000000000007941 */ /* 0x000fea0003800000 */
.L_x_74:
[----:B------:R-:W2:Y:S01]  /*5640*/  LDS.128 R52, [R55+0x33c10] ;  /* 0x033c100037347984 */ /* 0x000ea20000000c00 */
[----:B------:R-:W-:Y:S01]  /*5650*/  CREDUX.MAXABS.F32.NAN UR4, R76 ;  /* 0x000000004c0472cc */ /* 0x000fe20000006400 */
[----:B-1----:R-:W-:Y:S01]  /*5660*/  @!P0 IMAD R7, R65, 0x4, R3 ;  /* 0x0000000441078824 */ /* 0x002fe200078e0203 */
[----:B------:R-:W-:Y:S01]  /*5670*/  BSSY.RECONVERGENT B0, `(.L_x_76) ;  /* 0x0000014000007945 */ /* 0x000fe20003800200 */
[----:B------:R1:W-:Y:S06]  /*5680*/  MEMBAR.ALL.CTA ;  /* 0x0000000000007992 */ /* 0x0003ec0000008000 */
[----:B-1----:R-:W1:Y:S01]  /*5690*/  FENCE.VIEW.ASYNC.S ;  /* 0x00000000000073c6 */ /* 0x002e620000000000 */
[----:B------:R-:W-:Y:S01]  /*56a0*/  IADD3 R62, PT, PT, R62, 0x1, RZ ;  /* 0x000000013e3e7810 */ /* 0x000fe20007ffe0ff */
[----:B------:R-:W-:-:S02]  /*56b0*/  VIADD R64, R64, 0x1 ;  /* 0x0000000140407836 */ /* 0x000fc40000000000 */
[----:B------:R-:W-:Y:S01]  /*56c0*/  IMAD.U32 R4, RZ, RZ, UR4 ;  /* 0x00000004ff047e24 */ /* 0x000fe2000f8e00ff */
[----:B-1----:R1:W-:Y:S04]  /*56d0*/  SYNCS.ARRIVE.TRANS64.ART0 RZ, [R5+URZ+0xa0], R0 ;  /* 0x0000a00005ff79a7 */ /* 0x0023e800085000ff */
[----:B------:R1:W-:Y:S01]  /*56e0*/  @!P0 STS [R7+0x33c00], R4 ;  /* 0x033c000407008388 */ /* 0x0003e20000000800 */
[----:B------:R-:W-:Y:S01]  /*56f0*/  BAR.SYNC.DEFER_BLOCKING 0x2, 0x80 ;  /* 0x0082000000007b1d */ /* 0x000fe20000010000 */
[----:B------:R-:W-:-:S13]  /*5700*/  LOP3.LUT P0, RZ, R65, R58, RZ, 0xfc, !PT ;  /* 0x0000003a41ff7212 */ /* 0x000fda000780fcff */
[----:B------:R-:W-:Y:S05]  /*5710*/  @P0 BRA `(.L_x_77) ;  /* 0x0000000000240947 */ /* 0x000fea0003800000 */
[----:B------:R-:W-:Y:S01]  /*5720*/  IMAD.U32 R2, RZ, RZ, UR7 ;  /* 0x00000007ff027e24 */ /* 0x000fe2000f8e00ff */
[----:B------:R-:W-:Y:S01]  /*5730*/  MOV R3, 0x400 ;  /* 0x0000040000037802 */ /* 0x000fe20000000f00 */
[----:B------:R-:W3:Y:S03]  /*5740*/  LDC.64 R8, c[0x0][0x740] ;  /* 0x0001d000ff087b82 */ /* 0x000ee60000000a00 */
[----:B------:R-:W-:-:S05]  /*5750*/  LEA R3, R2, R3, 0x18 ;  /* 0x0000000302037211 */ /* 0x000fca00078ec0ff */
[----:B-1----:R-:W1:Y:S01]  /*5760*/  LDS.128 R4, [R3+0x33c00] ;  /* 0x033c000003047984 */ /* 0x002e620000000c00 */
[----:B---3--:R-:W-:Y:S01]  /*5770*/  IMAD.WIDE R8, R56, 0x4, R8 ;  /* 0x0000000438087825 */ /* 0x008fe200078e0208 */
[----:B-1----:R-:W-:-:S04]  /*5780*/  FMNMX3 R4, R4, RZ, R5, !PT ;  /* 0x000000ff04047276 */ /* 0x002fc80007800005 */
[----:B------:R-:W-:-:S05]  /*5790*/  FMNMX3 R7, R4, R6, R7, !PT ;  /* 0x0000000604077276 */ /* 0x000fca0007800007 */
[----:B------:R3:W-:Y:S02]  /*57a0*/  REDG.E.MAX.S32.STRONG.GPU desc[UR30][R8.64], R7 ;  /* 0x000000070800798e */ /* 0x0007e4000d12e31e */
.L_x_77:
[----:B------:R-:W-:Y:S05]  /*57b0*/  BSYNC.RECONVERGENT B0 ;  /* 0x0000000000007941 */ /* 0x000fea0003800200 */
.L_x_76:
[----:B--2---:R-:W-:Y:S02]  /*57c0*/  ISETP.NE.AND P0, PT, R55, 0x1, PT ;  /* 0x000000013700780c */ /* 0x004fe40003f05270 */
[----:B------:R-:W-:Y:S02]  /*57d0*/  ISETP.NE.AND P1, PT, R64, 0x2, PT ;  /* 0x000000024000780c */ /* 0x000fe40003f25270 */
[----:B------:R-:W-:Y:S02]  /*57e0*/  ISETP.NE.AND P2, PT, R62, 0x2, PT ;  /* 0x000000023e00780c */ /* 0x000fe40003f45270 */
[----:B------:R-:W-:Y:S02]  /*57f0*/  SEL R6, RZ, 0x1, P1 ;  /* 0x00000001ff067807 */ /* 0x000fe40000800000 */
[----:B-1----:R-:W-:Y:S02]  /*5800*/  SEL R4, RZ, 0x1, P2 ;  /* 0x00000001ff047807 */ /* 0x002fe40001000000 */
[----:B------:R-:W-:-:S02]  /*5810*/  LOP3.LUT R61, R61, R6, RZ, 0x3c, !PT ;  /* 0x000000063d3d7212 */ /* 0x000fc400078e3cff */
[----:B------:R-:W-:Y:S02]  /*5820*/  LOP3.LUT R59, R59, R4, RZ, 0x3c, !PT ;  /* 0x000000043b3b7212 */ /* 0x000fe400078e3cff */
[----:B------:R-:W-:Y:S02]  /*5830*/  SEL R64, R64, RZ, P1 ;  /* 0x000000ff40407207 */ /* 0x000fe40000800000 */
[----:B------:R-:W-:Y:S01]  /*5840*/  SEL R62, R62, RZ, P2 ;  /* 0x000000ff3e3e7207 */ /* 0x000fe20001000000 */
[----:B------:R-:W-:Y:S06]  /*5850*/  @!P0 BRA `(.L_x_78) ;  /* 0xffffffdc007c8947 */ /* 0x000fec000383ffff */
.L_x_66:
[----:B------:R-:W-:-:S13]  /*5860*/  ISETP.NE.AND P0, PT, R65, RZ, PT ;  /* 0x000000ff4100720c */ /* 0x000fda0003f05270 */
[----:B------:R-:W-:Y:S05]  /*5870*/  @P0 BRA `(.L_x_79) ;  /* 0x0000000000200947 */ /* 0x000fea0003800000 */
[----:B------:R-:W4:Y:S01]  /*5880*/  S2UR UR4, SR_CgaCtaId ;  /* 0x00000000000479c3 */ /* 0x000f220000008800 */
[----:B------:R-:W-:Y:S01]  /*5890*/  ELECT P1, URZ, PT ;  /* 0x0000000000ff782f */ /* 0x000fe20003820000 */
[----:B------:R-:W-:-:S06]  /*58a0*/  IMAD.MOV.U32 R4, RZ, RZ, 0x1 ;  /* 0x00000001ff047424 */ /* 0x000fcc00078e00ff */
[----:B------:R-:W-:Y:S06]  /*58b0*/  UVIRTCOUNT.DEALLOC.SMPOOL 0x80 ;  /* 0x000000800000784c */ /* 0x000fec0000000000 */
[----:B------:R-:W-:Y:S01]  /*58c0*/  @P1 MOV R5, 0x40 ;  /* 0x0000004000051802 */ /* 0x000fe20000000f00 */
[----:B----4-:R-:W-:-:S05]  /*58d0*/  @P1 IMAD.U32 R2, RZ, RZ, UR4 ;  /* 0x00000004ff021e24 */ /* 0x010fca000f8e00ff */
[----:B------:R-:W-:-:S05]  /*58e0*/  @P1 LEA R5, R2, R5, 0x18 ;  /* 0x0000000502051211 */ /* 0x000fca00078ec0ff */
[----:B------:R4:W-:Y:S02]  /*58f0*/  @P1 STS.U8 [R5], R4 ;  /* 0x0000000405001388 */ /* 0x0009e40000000000 */
.L_x_79:
[----:B------:R-:W-:Y:S06]  /*5900*/  BAR.SYNC.DEFER_BLOCKING 0x2, 0x80 ;  /* 0x0082000000007b1d */ /* 0x000fec0000010000 */
[----:B------:R-:W-:Y:S05]  /*5910*/  @P0 BRA `(.L_x_80) ;  /* 0x0000000000d80947 */ /* 0x000fea0003800000 */
[----:B----4-:R-:W-:Y:S01]  /*5920*/  VIADD R5, R3, 0xb0 ;  /* 0x000000b003057836 */ /* 0x010fe20000000000 */
[----:B------:R-:W-:Y:S01]  /*5930*/  LOP3.LUT R2, R2, 0x1, RZ, 0x3c, !PT ;  /* 0x0000000102027812 */ /* 0x000fe200078e3cff */
[----:B------:R-:W-:Y:S03]  /*5940*/  BSSY B0, `(.L_x_81) ;  /* 0x0000005000007945 */ /* 0x000fe60003800000 */
[----:B------:R-:W-:-:S04]  /*5950*/  PRMT R5, R2, 0x654, R5 ;  /* 0x0000065402057816 */ /* 0x000fc80000000005 */
[----:B------:R4:W-:Y:S01]  /*5960*/  SYNCS.ARRIVE.TRANS64.RED.ART0 RZ, [R5+URZ], R0 ;  /* 0x0000000005ff79a7 */ /* 0x0009e200085004ff */
[----:B------:R-:W5:Y:S02]  /*5970*/  SYNCS.PHASECHK.TRANS64.TRYWAIT P0, [R3+URZ+0xb0], RZ ;  /* 0x0000b0ff030075a7 */ /* 0x000f6400080011ff */
[----:B----45:R-:W-:Y:S05]  /*5980*/  @!P0 BRA `(.L_x_82) ;  /* 0x0000000800948947 */ /* 0x030fea0003800000 */
.L_x_112:
[----:B--2---:R-:W-:Y:S05]  /*5990*/  BSYNC B0 ;  /* 0x0000000000007941 */ /* 0x004fea0003800000 */
.L_x_81:
[----:B------:R-:W2:Y:S01]  /*59a0*/  S2UR UR5, SR_CgaCtaId ;  /* 0x00000000000579c3 */ /* 0x000ea20000008800 */
[----:B------:R-:W-:Y:S01]  /*59b0*/  NOP ;  /* 0x0000000000007918 */ /* 0x000fe20000000000 */
[----:B------:R-:W-:Y:S01]  /*59c0*/  UMOV UR4, 0x50 ;  /* 0x0000005000047882 */ /* 0x000fe20000000000 */
[----:B---3--:R-:W-:Y:S01]  /*59d0*/  LOP3.LUT R7, R63, 0xffff, RZ, 0xc0, !PT ;  /* 0x0000ffff3f077812 */ /* 0x008fe200078ec0ff */
[----:B------:R-:W-:-:S03]  /*59e0*/  IMAD.MOV.U32 R4, RZ, RZ, 0xffff ;  /* 0x0000ffffff047424 */ /* 0x000fc600078e00ff */
[----:B------:R-:W-:-:S05]  /*59f0*/  SHF.R.U32.HI R7, RZ, 0x5, R7 ;  /* 0x00000005ff077819 */ /* 0x000fca0000011607 */
[----:B------:R-:W-:Y:S01]  /*5a00*/  VIADD R5, R7, 0x10 ;  /* 0x0000001007057836 */ /* 0x000fe20000000000 */
[----:B------:R-:W-:-:S04]  /*5a10*/  SHF.L.U32 R7, R4, R7, RZ ;  /* 0x0000000704077219 */ /* 0x000fc800000006ff */
[----:B------:R-:W-:Y:S01]  /*5a20*/  SHF.L.U32 R0, R0, R5, RZ ;  /* 0x0000000500007219 */ /* 0x000fe200000006ff */
[----:B--2---:R-:W-:-:S03]  /*5a30*/  ULEA UR5, UR5, UR4, 0x18 ;  /* 0x0000000405057291 */ /* 0x004fc6000f8ec0ff */
[----:B------:R-:W-:-:S04]  /*5a40*/  LOP3.LUT R7, R0, R7, RZ, 0xfc, !PT ;  /* 0x0000000700077212 */ /* 0x000fc800078efcff */
[C---:B------:R-:W-:Y:S02]  /*5a50*/  LOP3.LUT R5, R7.reuse, 0xffff, RZ, 0xc0, !PT ;  /* 0x0000ffff07057812 */ /* 0x040fe400078ec0ff */
[----:B------:R-:W2:Y:S02]  /*5a60*/  LDS R2, [UR5] ;  /* 0x00000005ff027984 */ /* 0x000ea40008000800 */
[----:B--2---:R-:W-:-:S04]  /*5a70*/  LOP3.LUT R0, R7, 0xffff, R2, 0x80, !PT ;  /* 0x0000ffff07007812 */ /* 0x004fc800078e8002 */
[----:B------:R-:W-:-:S13]  /*5a80*/  ISETP.NE.AND P0, PT, R0, R5, PT ;  /* 0x000000050000720c */ /* 0x000fda0003f05270 */
[----:B------:R-:W-:Y:S05]  /*5a90*/  @P0 BRA `(.L_x_83) ;  /* 0x00000000006c0947 */ /* 0x000fea0003800000 */
[----:B------:R-:W-:Y:S02]  /*5aa0*/  SHF.R.U32.HI R0, RZ, 0x10, R2 ;  /* 0x00000010ff007819 */ /* 0x000fe40000011602 */
[----:B------:R-:W-:-:S04]  /*5ab0*/  SHF.R.U32.HI R5, RZ, 0x10, R7 ;  /* 0x00000010ff057819 */ /* 0x000fc80000011607 */
[----:B------:R-:W-:-:S04]  /*5ac0*/  LOP3.LUT R0, R0, R5, RZ, 0xc0, !PT ;  /* 0x0000000500007212 */ /* 0x000fc800078ec0ff */
[----:B------:R-:W-:-:S13]  /*5ad0*/  ISETP.NE.AND P0, PT, R0, R5, PT ;  /* 0x000000050000720c */ /* 0x000fda0003f05270 */
[----:B------:R-:W-:Y:S05]  /*5ae0*/  @P0 BRA `(.L_x_84) ;  /* 0x00000000004c0947 */ /* 0x000fea0003800000 */
[----:B------:R-:W-:Y:S02]  /*5af0*/  R2UR UR4, R7 ;  /* 0x00000000070472ca */ /* 0x000fe400000e0000 */
[----:B------:R-:W-:Y:S02]  /*5b00*/  ELECT P0, URZ, PT ;  /* 0x0000000000ff782f */ /* 0x000fe40003800000 */
[----:B------:R-:W-:-:S09]  /*5b10*/  PLOP3.LUT P1, PT, PT, PT, PT, 0x8, 0x80 ;  /* 0x000000000080781c */ /* 0x000fd20003f2e170 */
[----:B------:R-:W-:Y:S02]  /*5b20*/  ULOP3.LUT UR4, URZ, UR4, URZ, 0x33, !UPT ;  /* 0x00000004ff047292 */ /* 0x000fe4000f8e33ff */
[----:B------:R-:W-:-:S10]  /*5b30*/  VOTEU.ANY UP0, P0 ;  /* 0x0000000000ff7886 */ /* 0x000fd40000000100 */
.L_x_85:
[----:B------:R-:W-:Y:S01]  /*5b40*/  @P0 ELECT P1, URZ, PT ;  /* 0x0000000000ff082f */ /* 0x000fe20003820000 */
[----:B------:R2:W-:-:S12]  /*5b50*/  @UP0 UTCATOMSWS.AND URZ, UR4 ;  /* 0x0000000400ff09e3 */ /* 0x0005d80008000000 */
[----:B------:R-:W-:Y:S02]  /*5b60*/  @P1 PLOP3.LUT P0, PT, P1, PT, PT, 0x8, 0x80 ;  /* 0x000000000080181c */ /* 0x000fe40000f0e170 */
[----:B------:R-:W-:-:S11]  /*5b70*/  PLOP3.LUT P1, PT, PT, PT, PT, 0x8, 0x80 ;  /* 0x000000000080781c */ /* 0x000fd60003f2e170 */
[----:B--2---:R-:W-:Y:S05]  /*5b80*/  @P0 BRA.U.ANY `(.L_x_85) ;  /* 0xfffffffd00ec0947 */ /* 0x004fea000393ffff */
[----:B------:R-:W2:Y:S01]  /*5b90*/  S2R R2, SR_LANEID ;  /* 0x0000000000027919 */ /* 0x000ea20000000000 */
[----:B------:R-:W-:Y:S01]  /*5ba0*/  IMAD.U32 R0, RZ, RZ, UR4 ;  /* 0x00000004ff007e24 */ /* 0x000fe2000f8e00ff */
[----:B------:R-:W-:Y:S02]  /*5bb0*/  VOTEU.ANY UR6, UPT, PT ;  /* 0x0000000000067886 */ /* 0x000fe400038e0100 */
[----:B------:R-:W-:Y:S01]  /*5bc0*/  UFLO.U32 UR6, UR6 ;  /* 0x00000006000672bd */ /* 0x000fe200080e0000 */
[----:B------:R-:W3:Y:S05]  /*5bd0*/  REDUX UR4, R0 ;  /* 0x00000000000473c4 */ /* 0x000eea0000000000 */
[----:B--2---:R-:W-:-:S02]  /*5be0*/  ISETP.EQ.U32.AND P0, PT, R2, UR6, PT ;  /* 0x0000000602007c0c */ /* 0x004fc4000bf02070 */
[----:B---3--:R-:W-:-:S11]  /*5bf0*/  MOV R2, UR4 ;  /* 0x0000000400027c02 */ /* 0x008fd60008000f00 */
[----:B------:R2:W-:Y:S01]  /*5c00*/  @P0 ATOMS.AND RZ, [UR5], R2 ;  /* 0x00000002ffff098c */ /* 0x0005e2000a800005 */
[----:B------:R-:W-:Y:S05]  /*5c10*/  BRA `(.L_x_86) ;  /* 0x0000000000147947 */ /* 0x000fea0003800000 */
.L_x_84:
[----:B------:R-:W-:Y:S02]  /*5c20*/  MOV R4, 0x5c40 ;  /* 0x00005c4000047802 */ /* 0x000fe40000000f00 */
[----:B-1--4-:R-:W-:Y:S05]  /*5c30*/  CALL.REL.NOINC `($__internal_0_$__cuda_sm10x_tcgen05_guardrail_trap_col_being_dealloced_not_returned_by_alloc) ;  /* 0x0000000400fc7944 */ /* 0x012fea0003c00000 */
[----:B------:R-:W-:Y:S05]  /*5c40*/  BRA `(.L_x_86) ;  /* 0x0000000000087947 */ /* 0x000fea0003800000 */
.L_x_83:
[----:B------:R-:W-:Y:S02]  /*5c50*/  MOV R4, 0x5c70 ;  /* 0x00005c7000047802 */ /* 0x000fe40000000f00 */
[----:B-1--4-:R-:W-:Y:S05]  /*5c60*/  CALL.REL.NOINC `($__internal_2_$__cuda_sm10x_tcgen05_guardrail_trap_unallocated_columns_being_dealloced) ;  /* 0x0000000800087944 */ /* 0x012fea0003c00000 */
.L_x_86:
[----:B------:R-:W-:Y:S01]  /*5c70*/  NOP ;  /* 0x0000000000007918 */ /* 0x000fe20000000000 */
.L_x_80:
[----:B------:R-:W-:Y:S01]  /*5c80*/  ISETP.NE.AND P0, PT, R65, RZ, PT ;  /* 0x000000ff4100720c */ /* 0x000fe20003f05270 */
[----:B------:R-:W-:-:S04]  /*5c90*/  DEPBAR.LE SB0, 0x0 ;  /* 0x000080000000791a */ /* 0x000fc80000000000 */
[----:B------:R-:W-:-:S08]  /*5ca0*/  DEPBAR.LE SB0, 0x0 ;  /* 0x000080000000791a */ /* 0x000fd00000000000 */
[----:B------:R-:W-:Y:S05]  /*5cb0*/  @P0 BRA `(.L_x_52) ;  /* 0x0000000000200947 */ /* 0x000fea0003800000 */
[----:B------:R-:W-:Y:S01]  /*5cc0*/  ELECT P0, URZ, PT ;  /* 0x0000000000ff782f */ /* 0x000fe20003800000 */
[----:B------:R-:W-:-:S12]  /*5cd0*/  IMAD.MOV.U32 R0, RZ, RZ, 0x20 ;  /* 0x00000020ff007424 */ /* 0x000fd800078e00ff */
[----:B----4-:R-:W-:-:S04]  /*5ce0*/  @P0 IADD3 R4, PT, PT, -R0, 0x100000, RZ ;  /* 0x0010000000040810 */ /* 0x010fc80007ffe1ff */
[C---:B------:R-:W-:Y:S02]  /*5cf0*/  @P0 SHF.L.U32 R5, R4.reuse, 0xb, RZ ;  /* 0x0000000b04050819 */ /* 0x040fe400000006ff */
[----:B------:R-:W-:-:S05]  /*5d00*/  @P0 SHF.L.U32 R4, R4, 0x1, RZ ;  /* 0x0000000104040819 */ /* 0x000fca00000006ff */
[----:B------:R4:W-:Y:S04]  /*5d10*/  @P0 STS.64 [R3+URZ+0xb0], R4 ;  /* 0x0000b00403000988 */ /* 0x0009e80008000aff */
[----:B------:R-:W5:Y:S02]  /*5d20*/  FENCE.VIEW.ASYNC.S ;  /* 0x00000000000073c6 */ /* 0x000f640000000000 */
[----:B-----5:R-:W1:Y:S02]  /*5d30*/  SYNCS.CCTL.IVALL ;  /* 0x00000000000079b1 */ /* 0x020e640000000000 */
.L_x_52:
[----:B-1----:R-:W-:Y:S01]  /*5d40*/  NOP ;  /* 0x0000000000007918 */ /* 0x002fe20000000000 */
[----:B--2---:R-:W-:Y:S05]  /*5d50*/  EXIT ;  /* 0x000000000000794d */ /* 0x004fea0003800000 */
.L_x_22:
[----:B------:R-:W-:-:S07]  /*5d60*/  MOV R12, R13 ;  /* 0x0000000d000c7202 */ /* 0x000fce0000000f00 */
.L_x_87:
[----:B---3--:R3:W4:Y:S02]  /*5d70*/  SYNCS.PHASECHK.TRANS64.TRYWAIT P0, [R8+URZ+0xa0], R13 ;  /* 0x0000a00d080075a7 */ /* 0x00872400080011ff */
[----:B----4-:R-:W-:Y:S05]  /*5d80*/  @!P0 NANOSLEEP.SYNCS 0x989680 ;  /* 0x009896800000895d */ /* 0x010fea0003900000 */
[----:B------:R-:W4:Y:S02]  /*5d90*/  @!P0 SYNCS.PHASECHK.TRANS64 P0, [R8+URZ+0xa0], R13 ;  /* 0x0000a00d080085a7 */ /* 0x000f2400080010ff */
[----:B----4-:R-:W-:Y:S05]  /*5da0*/  @!P0 BRA `(.L_x_87) ;  /* 0xfffffffc00f08947 */ /* 0x010fea000383ffff */
[----:B------:R-:W-:Y:S05]  /*5db0*/  BRA `(.L_x_88) ;  /* 0xffffffb000807947 */ /* 0x000fea000383ffff */
.L_x_24:
[----:B------:R-:W-:-:S07]  /*5dc0*/  MOV R7, R6 ;  /* 0x0000000600077202 */ /* 0x000fce0000000f00 */
.L_x_89:
[----:B--2---:R2:W3:Y:S02]  /*5dd0*/  SYNCS.PHASECHK.TRANS64.TRYWAIT P0, [R3+URZ+0xa0], R7 ;  /* 0x0000a007030075a7 */ /* 0x0044e400080011ff */
[----:B---3--:R-:W-:Y:S05]  /*5de0*/  @!P0 NANOSLEEP.SYNCS 0x989680 ;  /* 0x009896800000895d */ /* 0x008fea0003900000 */
[----:B------:R-:W3:Y:S02]  /*5df0*/  @!P0 SYNCS.PHASECHK.TRANS64 P0, [R3+URZ+0xa0], R7 ;  /* 0x0000a007030085a7 */ /* 0x000ee400080010ff */
[----:B---3--:R-:W-:Y:S05]  /*5e00*/  @!P0 BRA `(.L_x_89) ;  /* 0xfffffffc00f08947 */ /* 0x008fea000383ffff */
[----:B------:R-:W-:Y:S05]  /*5e10*/  BRA `(.L_x_90) ;  /* 0xffffffb400347947 */ /* 0x000fea000383ffff */
.L_x_25:
[----:B-1----:R-:W-:-:S07]  /*5e20*/  MOV R11, R10 ;  /* 0x0000000a000b7202 */ /* 0x002fce0000000f00 */
.L_x_91:
[----:B-1----:R1:W2:Y:S02]  /*5e30*/  SYNCS.PHASECHK.TRANS64.TRYWAIT P0, [R8+URZ+0xa0], R11 ;  /* 0x0000a00b080075a7 */ /* 0x0022a400080011ff */
[----:B--2---:R-:W-:Y:S05]  /*5e40*/  @!P0 NANOSLEEP.SYNCS 0x989680 ;  /* 0x009896800000895d */ /* 0x004fea0003900000 */
[----:B------:R-:W2:Y:S02]  /*5e50*/  @!P0 SYNCS.PHASECHK.TRANS64 P0, [R8+URZ+0xa0], R11 ;  /* 0x0000a00b080085a7 */ /* 0x000ea400080010ff */
[----:B--2---:R-:W-:Y:S05]  /*5e60*/  @!P0 BRA `(.L_x_91) ;  /* 0xfffffffc00f08947 */ /* 0x004fea000383ffff */
[----:B------:R-:W-:Y:S05]  /*5e70*/  BRA `(.L_x_17) ;  /* 0xffffffb400687947 */ /* 0x000fea000383ffff */
.L_x_27:
[----:B------:R-:W-:-:S07]  /*5e80*/  MOV R0, UR34 ;  /* 0x0000002200007c02 */ /* 0x000fce0008000f00 */
.L_x_92:
[----:B---3--:R3:W4:Y:S02]  /*5e90*/  SYNCS.PHASECHK.TRANS64.TRYWAIT P0, [R0+URZ+0x90], RZ ;  /* 0x000090ff000075a7 */ /* 0x00872400080011ff */
[----:B----4-:R-:W-:Y:S05]  /*5ea0*/  @!P0 NANOSLEEP.SYNCS 0x989680 ;  /* 0x009896800000895d */ /* 0x010fea0003900000 */
[----:B------:R-:W4:Y:S02]  /*5eb0*/  @!P0 SYNCS.PHASECHK.TRANS64 P0, [R0+URZ+0x90], RZ ;  /* 0x000090ff000085a7 */ /* 0x000f2400080010ff */
[----:B----4-:R-:W-:Y:S05]  /*5ec0*/  @!P0 BRA `(.L_x_92) ;  /* 0xfffffffc00f08947 */ /* 0x010fea000383ffff */
[----:B------:R-:W-:Y:S05]  /*5ed0*/  BRA `(.L_x_93) ;  /* 0xffffffb400747947 */ /* 0x000fea000383ffff */
.L_x_30:
[----:B------:R-:W-:Y:S02]  /*5ee0*/  MOV R4, UR4 ;  /* 0x0000000400047c02 */ /* 0x000fe40008000f00 */
[----:B------:R-:W-:Y:S02]  /*5ef0*/  MOV R5, UR4 ;  /* 0x0000000400057c02 */ /* 0x000fe40008000f00 */
[----:B------:R-:W-:-:S07]  /*5f00*/  MOV R0, UR5 ;  /* 0x0000000500007c02 */ /* 0x000fce0008000f00 */
.L_x_94:
[----:B-1----:R1:W3:Y:S02]  /*5f10*/  SYNCS.PHASECHK.TRANS64.TRYWAIT P0, [R0+URZ+0x38], R5 ;  /* 0x00003805000075a7 */ /* 0x0022e400080011ff */
[----:B---3--:R-:W-:Y:S05]  /*5f20*/  @!P0 NANOSLEEP.SYNCS 0x989680 ;  /* 0x009896800000895d */ /* 0x008fea0003900000 */
[----:B------:R-:W3:Y:S02]  /*5f30*/  @!P0 SYNCS.PHASECHK.TRANS64 P0, [R0+URZ+0x38], R5 ;  /* 0x00003805000085a7 */ /* 0x000ee400080010ff */
[----:B---3--:R-:W-:Y:S05]  /*5f40*/  @!P0 BRA `(.L_x_94) ;  /* 0xfffffffc00f08947 */ /* 0x008fea000383ffff */
[----:B------:R-:W-:Y:S05]  /*5f50*/  BRA `(.L_x_29) ;  /* 0xffffffb8002c7947 */ /* 0x000fea000383ffff */
.L_x_33:
[----:B------:R-:W-:-:S07]  /*5f60*/  MOV R5, R4 ;  /* 0x0000000400057202 */ /* 0x000fce0000000f00 */
.L_x_95:
[----:B---3--:R3:W4:Y:S02]  /*5f70*/  SYNCS.PHASECHK.TRANS64.TRYWAIT P0, [R3+URZ+0x90], R5 ;  /* 0x00009005030075a7 */ /* 0x00872400080011ff */
[----:B----4-:R-:W-:Y:S05]  /*5f80*/  @!P0 NANOSLEEP.SYNCS 0x989680 ;  /* 0x009896800000895d */ /* 0x010fea0003900000 */
[----:B------:R-:W4:Y:S02]  /*5f90*/  @!P0 SYNCS.PHASECHK.TRANS64 P0, [R3+URZ+0x90], R5 ;  /* 0x00009005030085a7 */ /* 0x000f2400080010ff */
[----:B----4-:R-:W-:Y:S05]  /*5fa0*/  @!P0 BRA `(.L_x_95) ;  /* 0xfffffffc00f08947 */ /* 0x010fea000383ffff */
[----:B------:R-:W-:Y:S05]  /*5fb0*/  BRA `(.L_x_96) ;  /* 0xffffffb800c07947 */ /* 0x000fea000383ffff */
.L_x_35:
[----:B------:R-:W-:Y:S02]  /*5fc0*/  MOV R2, UR4 ;  /* 0x0000000400027c02 */ /* 0x000fe40008000f00 */
[----:B------:R-:W-:Y:S02]  /*5fd0*/  MOV R3, UR4 ;  /* 0x0000000400037c02 */ /* 0x000fe40008000f00 */
[----:B------:R-:W-:-:S07]  /*5fe0*/  MOV R0, UR5 ;  /* 0x0000000500007c02 */ /* 0x000fce0008000f00 */
.L_x_97:
[----:B-1----:R1:W3:Y:S02]  /*5ff0*/  SYNCS.PHASECHK.TRANS64.TRYWAIT P0, [R0+URZ+0x38], R3 ;  /* 0x00003803000075a7 */ /* 0x0022e400080011ff */
[----:B---3--:R-:W-:Y:S05]  /*6000*/  @!P0 NANOSLEEP.SYNCS 0x989680 ;  /* 0x009896800000895d */ /* 0x008fea0003900000 */
[----:B------:R-:W3:Y:S02]  /*6010*/  @!P0 SYNCS.PHASECHK.TRANS64 P0, [R0+URZ+0x38], R3 ;  /* 0x00003803000085a7 */ /* 0x000ee400080010ff */
[----:B---3--:R-:W-:Y:S05]  /*6020*/  @!P0 BRA `(.L_x_97) ;  /* 0xfffffffc00f08947 */ /* 0x008fea000383ffff */
[----:B------:R-:W-:Y:S05]  /*6030*/  BRA `(.L_x_98) ;  /* 0xffffffbc00587947 */ /* 0x000fea000383ffff */
.L_x_37:
[----:B------:R-:W-:-:S07]  /*6040*/  MOV R2, UR12 ;  /* 0x0000000c00027c02 */ /* 0x000fce0008000f00 */
.L_x_99:
[----:B-1----:R1:W3:Y:S02]  /*6050*/  SYNCS.PHASECHK.TRANS64.TRYWAIT P0, [R2+URZ+0x90], RZ ;  /* 0x000090ff020075a7 */ /* 0x0022e400080011ff */
[----:B---3--:R-:W-:Y:S05]  /*6060*/  @!P0 NANOSLEEP.SYNCS 0x989680 ;  /* 0x009896800000895d */ /* 0x008fea0003900000 */
[----:B------:R-:W3:Y:S02]  /*6070*/  @!P0 SYNCS.PHASECHK.TRANS64 P0, [R2+URZ+0x90], RZ ;  /* 0x000090ff020085a7 */ /* 0x000ee400080010ff */
[----:B---3--:R-:W-:Y:S05]  /*6080*/  @!P0 BRA `(.L_x_99) ;  /* 0xfffffffc00f08947 */ /* 0x008fea000383ffff */
[----:B------:R-:W-:Y:S05]  /*6090*/  BRA `(.L_x_100) ;  /* 0xffffffbc00787947 */ /* 0x000fea000383ffff */
.L_x_40:
[----:B------:R-:W-:Y:S02]  /*60a0*/  MOV R2, UR13 ;  /* 0x0000000d00027c02 */ /* 0x000fe40008000f00 */
[----:B------:R-:W-:Y:S02]  /*60b0*/  MOV R3, UR13 ;  /* 0x0000000d00037c02 */ /* 0x000fe40008000f00 */
[----:B------:R-:W-:-:S07]  /*60c0*/  MOV R0, UR17 ;  /* 0x0000001100007c02 */ /* 0x000fce0008000f00 */
.L_x_101:
[----:B-1----:R1:W3:Y:S02]  /*60d0*/  SYNCS.PHASECHK.TRANS64.TRYWAIT P0, [R0+URZ+0x80], R3 ;  /* 0x00008003000075a7 */ /* 0x0022e400080011ff */
[----:B---3--:R-:W-:Y:S05]  /*60e0*/  @!P0 NANOSLEEP.SYNCS 0x989680 ;  /* 0x009896800000895d */ /* 0x008fea0003900000 */
[----:B------:R-:W3:Y:S02]  /*60f0*/  @!P0 SYNCS.PHASECHK.TRANS64 P0, [R0+URZ+0x80], R3 ;  /* 0x00008003000085a7 */ /* 0x000ee400080010ff */
[----:B---3--:R-:W-:Y:S05]  /*6100*/  @!P0 BRA `(.L_x_101) ;  /* 0xfffffffc00f08947 */ /* 0x008fea000383ffff */
[----:B------:R-:W-:Y:S05]  /*6110*/  BRA `(.L_x_39) ;  /* 0xffffffc000d07947 */ /* 0x000fea000383ffff */
.L_x_43:
[----:B------:R-:W-:Y:S02]  /*6120*/  MOV R2, UR25 ;  /* 0x0000001900027c02 */ /* 0x000fe40008000f00 */
[----:B------:R-:W-:Y:S02]  /*6130*/  MOV R3, UR25 ;  /* 0x0000001900037c02 */ /* 0x000fe40008000f00 */
[----:B------:R-:W-:Y:S07]  /*6140*/  MOV R0, UR13 ;  /* 0x0000000d00007c02 */ /* 0x000fee0008000f00 */
.L_x_102:
[----:B-1----:R1:W3:Y:S02]  /*6150*/  SYNCS.PHASECHK.TRANS64.TRYWAIT P0, [R0+URZ], R3 ;  /* 0x00000003000075a7 */ /* 0x0022e400080011ff */
[----:B---3--:R-:W-:Y:S05]  /*6160*/  @!P0 NANOSLEEP.SYNCS 0x989680 ;  /* 0x009896800000895d */ /* 0x008fea0003900000 */
[----:B------:R-:W3:Y:S02]  /*6170*/  @!P0 SYNCS.PHASECHK.TRANS64 P0, [R0+URZ], R3 ;  /* 0x00000003000085a7 */ /* 0x000ee400080010ff */
[----:B---3--:R-:W-:Y:S05]  /*6180*/  @!P0 BRA `(.L_x_102) ;  /* 0xfffffffc00f08947 */ /* 0x008fea000383ffff */
[----:B------:R-:W-:Y:S05]  /*6190*/  BRA `(.L_x_42) ;  /* 0xffffffc400347947 */ /* 0x000fea000383ffff */
.L_x_46:
[-C--:B------:R-:W-:Y:S02]  /*61a0*/  MOV R6, R3.reuse ;  /* 0x0000000300067202 */ /* 0x080fe40000000f00 */
[----:B------:R-:W-:-:S07]  /*61b0*/  MOV R7, R3 ;  /* 0x0000000300077202 */ /* 0x000fce0000000f00 */
.L_x_103:
[----:B----4-:R4:W3:Y:S02]  /*61c0*/  SYNCS.PHASECHK.TRANS64.TRYWAIT P0, [R2+URZ+0x90], R7 ;  /* 0x00009007020075a7 */ /* 0x0108e400080011ff */
[----:B---3--:R-:W-:Y:S05]  /*61d0*/  @!P0 NANOSLEEP.SYNCS 0x989680 ;  /* 0x009896800000895d */ /* 0x008fea0003900000 */
[----:B------:R-:W3:Y:S02]  /*61e0*/  @!P0 SYNCS.PHASECHK.TRANS64 P0, [R2+URZ+0x90], R7 ;  /* 0x00009007020085a7 */ /* 0x000ee400080010ff */
[----:B---3--:R-:W-:Y:S05]  /*61f0*/  @!P0 BRA `(.L_x_103) ;  /* 0xfffffffc00f08947 */ /* 0x008fea000383ffff */
[----:B------:R-:W-:Y:S05]  /*6200*/  BRA `(.L_x_104) ;  /* 0xffffffc400d07947 */ /* 0x000fea000383ffff */
.L_x_61:
[----:B------:R-:W-:-:S07]  /*6210*/  MOV R15, R14 ;  /* 0x0000000e000f7202 */ /* 0x000fce0000000f00 */
.L_x_105:
[----:B-1----:R1:W3:Y:S02]  /*6220*/  SYNCS.PHASECHK.TRANS64.TRYWAIT P0, [R3+URZ], R15 ;  /* 0x0000000f030075a7 */ /* 0x0022e400080011ff */
[----:B---3--:R-:W-:Y:S05]  /*6230*/  @!P0 NANOSLEEP.SYNCS 0x989680 ;  /* 0x009896800000895d */ /* 0x008fea0003900000 */
[----:B------:R-:W3:Y:S02]  /*6240*/  @!P0 SYNCS.PHASECHK.TRANS64 P0, [R3+URZ], R15 ;  /* 0x0000000f030085a7 */ /* 0x000ee400080010ff */
[----:B---3--:R-:W-:Y:S05]  /*6250*/  @!P0 BRA `(.L_x_105) ;  /* 0xfffffffc00f08947 */ /* 0x008fea000383ffff */
[----:B------:R-:W-:Y:S05]  /*6260*/  BRA `(.L_x_60) ;  /* 0xffffffcc00a47947 */ /* 0x000fea000383ffff */
.L_x_64:
[----:B------:R-:W-:-:S07]  /*6270*/  MOV R9, R8 ;  /* 0x0000000800097202 */ /* 0x000fce0000000f00 */
.L_x_106:
[----:B-1----:R1:W3:Y:S02]  /*6280*/  SYNCS.PHASECHK.TRANS64.TRYWAIT P0, [R3+URZ], R9 ;  /* 0x00000009030075a7 */ /* 0x0022e400080011ff */
[----:B---3--:R-:W-:Y:S05]  /*6290*/  @!P0 NANOSLEEP.SYNCS 0x989680 ;  /* 0x009896800000895d */ /* 0x008fea0003900000 */
[----:B------:R-:W3:Y:S02]  /*62a0*/  @!P0 SYNCS.PHASECHK.TRANS64 P0, [R3+URZ], R9 ;  /* 0x00000009030085a7 */ /* 0x000ee400080010ff */
[----:B---3--:R-:W-:Y:S05]  /*62b0*/  @!P0 BRA `(.L_x_106) ;  /* 0xfffffffc00f08947 */ /* 0x008fea000383ffff */
[----:B------:R-:W-:Y:S05]  /*62c0*/  BRA `(.L_x_63) ;  /* 0xffffffd0000c7947 */ /* 0x000fea000383ffff */
.L_x_65:
[----:B-1----:R1:W3:Y:S02]  /*62d0*/  SYNCS.PHASECHK.TRANS64.TRYWAIT P0, [R3+URZ+0x90], RZ ;  /* 0x000090ff030075a7 */ /* 0x0022e400080011ff */
[----:B---3--:R-:W-:Y:S05]  /*62e0*/  @!P0 NANOSLEEP.SYNCS 0x989680 ;  /* 0x009896800000895d */ /* 0x008fea0003900000 */
[----:B------:R-:W3:Y:S02]  /*62f0*/  @!P0 SYNCS.PHASECHK.TRANS64 P0, [R3+URZ+0x90], RZ ;  /* 0x000090ff030085a7 */ /* 0x000ee400080010ff */
[----:B---3--:R-:W-:Y:S05]  /*6300*/  @!P0 BRA `(.L_x_65) ;  /* 0xfffffffc00f08947 */ /* 0x008fea000383ffff */
[----:B------:R-:W-:Y:S05]  /*6310*/  BRA `(.L_x_107) ;  /* 0xffffffd000707947 */ /* 0x000fea000383ffff */
.L_x_67:
[----:B------:R-:W-:-:S07]  /*6320*/  MOV R5, R4 ;  /* 0x0000000400057202 */ /* 0x000fce0000000f00 */
.L_x_108:
[----:B--2---:R2:W3:Y:S02]  /*6330*/  SYNCS.PHASECHK.TRANS64.TRYWAIT P0, [R55+URZ+0x70], R5 ;  /* 0x00007005370075a7 */ /* 0x0044e400080011ff */
[----:B---3--:R-:W-:Y:S05]  /*6340*/  @!P0 NANOSLEEP.SYNCS 0x989680 ;  /* 0x009896800000895d */ /* 0x008fea0003900000 */
[----:B------:R-:W3:Y:S02]  /*6350*/  @!P0 SYNCS.PHASECHK.TRANS64 P0, [R55+URZ+0x70], R5 ;  /* 0x00007005370085a7 */ /* 0x000ee400080010ff */
[----:B---3--:R-:W-:Y:S05]  /*6360*/  @!P0 BRA `(.L_x_108) ;  /* 0xfffffffc00f08947 */ /* 0x008fea000383ffff */
[----:B------:R-:W-:Y:S05]  /*6370*/  BRA `(.L_x_109) ;  /* 0xffffffd400747947 */ /* 0x000fea000383ffff */
.L_x_75:
[----:B------:R-:W-:-:S07]  /*6380*/  MOV R7, R6 ;  /* 0x0000000600077202 */ /* 0x000fce0000000f00 */
.L_x_110:
[----:B-1----:R1:W2:Y:S02]  /*6390*/  SYNCS.PHASECHK.TRANS64.TRYWAIT P1, [R5+URZ+0x90], R7 ;  /* 0x00009007050075a7 */ /* 0x0022a400080211ff */
[----:B--2---:R-:W-:Y:S05]  /*63a0*/  @!P1 NANOSLEEP.SYNCS 0x989680 ;  /* 0x009896800000995d */ /* 0x004fea0003900000 */
[----:B------:R-:W2:Y:S02]  /*63b0*/  @!P1 SYNCS.PHASECHK.TRANS64 P1, [R5+URZ+0x90], R7 ;  /* 0x00009007050095a7 */ /* 0x000ea400080210ff */
[----:B--2---:R-:W-:Y:S05]  /*63c0*/  @!P1 BRA `(.L_x_110) ;  /* 0xfffffffc00f09947 */ /* 0x004fea000383ffff */
[----:B------:R-:W-:Y:S05]  /*63d0*/  BRA `(.L_x_111) ;  /* 0xfffffff000947947 */ /* 0x000fea000383ffff */
.L_x_82:
[----:B----4-:R4:W1:Y:S02]  /*63e0*/  SYNCS.PHASECHK.TRANS64.TRYWAIT P0, [R3+URZ+0xb0], RZ ;  /* 0x0000b0ff030075a7 */ /* 0x01086400080011ff */
[----:B-1----:R-:W-:Y:S05]  /*63f0*/  @!P0 NANOSLEEP.SYNCS 0x989680 ;  /* 0x009896800000895d */ /* 0x002fea0003900000 */
[----:B------:R-:W1:Y:S02]  /*6400*/  @!P0 SYNCS.PHASECHK.TRANS64 P0, [R3+URZ+0xb0], RZ ;  /* 0x0000b0ff030085a7 */ /* 0x000e6400080010ff */
[----:B-1----:R-:W-:Y:S05]  /*6410*/  @!P0 BRA `(.L_x_82) ;  /* 0xfffffffc00f08947 */ /* 0x002fea000383ffff */
[----:B------:R-:W-:Y:S05]  /*6420*/  BRA `(.L_x_112) ;  /* 0xfffffff400587947 */ /* 0x000fea000383ffff */
        .weak           $__internal_0_$__cuda_sm10x_tcgen05_guardrail_trap_col_being_dealloced_not_returned_by_alloc
        .type           $__internal_0_$__cuda_sm10x_tcgen05_guardrail_trap_col_being_dealloced_not_returned_by_alloc,@function
        .size           $__internal_0_$__cuda_sm10x_tcgen05_guardrail_trap_col_being_dealloced_not_returned_by_alloc,($__internal_1_$__cuda_sm10x_tcgen05_guardrail_trap_phase_invalid_during_alloc - $__internal_0_$__cuda_sm10x_tcgen05_guardrail_trap_col_being_dealloced_not_returned_by_alloc)
$__internal_0_$__cuda_sm10x_tcgen05_guardrail_trap_col_being_dealloced_not_returned_by_alloc:
[----:B------:R-:W-:Y:S05]  /*6430*/  BPT.TRAP 0x1 ;  /* 0x000000040000795c */ /* 0x000fea0000300000 */
[----:B------:R-:W-:-:S04]  /*6440*/  HFMA2 R5, -RZ, RZ, 0, 0 ;  /* 0x00000000ff057431 */ /* 0x000fc800000001ff */
[----:B------:R-:W-:Y:S05]  /*6450*/  RET.REL.NODEC R4 `(kernel_cutlass_kernel_cudnngrouped_gemmgrouped_gemm_swiglugrouped_gemm_swiglu_quantBlockScaledContiguousGroupedGemmKernel_object_at__TiledMMA_ThrLayoutVMNK21111000_PermutationMNK____MMAAt_0) ;  /* 0xffffff9804e87950 */ /* 0x000fea0003c3ffff */
        .weak           $__internal_1_$__cuda_sm10x_tcgen05_guardrail_trap_phase_invalid_during_alloc
        .type           $__internal_1_$__cuda_sm10x_tcgen05_guardrail_trap_phase_invalid_during_alloc,@function
        .size           $__internal_1_$__cuda_sm10x_tcgen05_guardrail_trap_phase_invalid_during_alloc,($__internal_2_$__cuda_sm10x_tcgen05_guardrail_trap_unallocated_columns_being_dealloced - $__internal_1_$__cuda_sm10x_tcgen05_guardrail_trap_phase_invalid_during_alloc)
$__internal_1_$__cuda_sm10x_tcgen05_guardrail_trap_phase_invalid_during_alloc:
[----:B------:R-:W-:Y:S05]  /*6460*/  BPT.TRAP 0x1 ;  /* 0x000000040000795c */ /* 0x000fea0000300000 */
[----:B------:R-:W-:-:S04]  /*6470*/  MOV R3, 0x0 ;  /* 0x0000000000037802 */ /* 0x000fc80000000f00 */
[----:B------:R-:W-:Y:S05]  /*6480*/  RET.REL.NODEC R2 `(kernel_cutlass_kernel_cudnngrouped_gemmgrouped_gemm_swiglugrouped_gemm_swiglu_quantBlockScaledContiguousGroupedGemmKernel_object_at__TiledMMA_ThrLayoutVMNK21111000_PermutationMNK____MMAAt_0) ;  /* 0xffffff9802dc7950 */ /* 0x000fea0003c3ffff */
        .weak           $__internal_2_$__cuda_sm10x_tcgen05_guardrail_trap_unallocated_columns_being_dealloced
        .type           $__internal_2_$__cuda_sm10x_tcgen05_guardrail_trap_unallocated_columns_being_dealloced,@function
        .size           $__internal_2_$__cuda_sm10x_tcgen05_guardrail_trap_unallocated_columns_being_dealloced,(.L_x_116 - $__internal_2_$__cuda_sm10x_tcgen05_guardrail_trap_unallocated_columns_being_dealloced)
$__internal_2_$__cuda_sm10x_tcgen05_guardrail_trap_unallocated_columns_being_dealloced:
[----:B------:R-:W-:Y:S05]  /*6490*/  BPT.TRAP 0x1 ;  /* 0x000000040000795c */ /* 0x000fea0000300000 */
[----:B------:R-:W-:-:S04]  /*64a0*/  HFMA2 R5, -RZ, RZ, 0, 0 ;  /* 0x00000000ff057431 */ /* 0x000fc800000001ff */
[----:B------:R-:W-:Y:S05]  /*64b0*/  RET.REL.NODEC R4 `(kernel_cutlass_kernel_cudnngrouped_gemmgrouped_gemm_swiglugrouped_gemm_swiglu_quantBlockScaledContiguousGroupedGemmKernel_object_at__TiledMMA_ThrLayoutVMNK21111000_PermutationMNK____MMAAt_0) ;  /* 0xffffff9804d07950 */ /* 0x000fea0003c3ffff */
.L_x_113:
[----:B------:R-:W-:-:S00]  /*64c0*/  BRA `(.L_x_113) ;  /* 0xfffffffc00fc7947 */ /* 0x000fc0000383ffff */
[----:B------:R-:W-:-:S00]  /*64d0*/  NOP ;  /* 0x0000000000007918 */ /* 0x000fc00000000000 */
        /* <DEDUP_REMOVED lines=10> */
.L_x_116:


//--------------------- .nv.shared.kernel_cutlass_kernel_cudnngrouped_gemmgrouped_gemm_swiglugrouped_gemm_swiglu_quantBlockScaledContiguousGroupedGemmKernel_object_at__TiledMMA_ThrLayoutVMNK21111000_PermutationMNK____MMAAt_0 --------------------------
	.section	.nv.shared.kernel_cutlass_kernel_cudnngrouped_gemmgrouped_gemm_swiglugrouped_gemm_swiglu_quantBlockScaledContiguousGroupedGemmKernel_object_at__TiledMMA_ThrLayoutVMNK21111000_PermutationMNK____MMAAt_0,"aw",@nobits
	.sectionflags	@""
	.align	1024
	.zero		1024


//--------------------- .nv.shared.reserved.0     --------------------------
	.section	.nv.shared.reserved.0,"aw",@nobits
	.align	8
	.weak		__nv_reservedSMEM_offset_0_alias
	.size		__nv_reservedSMEM_offset_0_alias, 0, 64
	.other		__nv_reservedSMEM_offset_0_alias,@"STO_CUDA_RESERVED_SHARED STV_DEFAULT"
__nv_reservedSMEM_offset_0_alias:
	.zero		0
.nv.shared.reserved.0:
	.zero		64
	.weak		__nv_reservedSMEM_allocation_phase
	.type		__nv_reservedSMEM_allocation_phase,@object
	.size		__nv_reservedSMEM_allocation_phase,(.L_0 - __nv_reservedSMEM_allocation_phase)
__nv_reservedSMEM_allocation_phase:
	.zero		1
.L_0:
	.zero		7
	.weak		__nv_reservedSMEM_devtool_atexit_pc
	.type		__nv_reservedSMEM_devtool_atexit_pc,@object
	.size		__nv_reservedSMEM_devtool_atexit_pc,(__nv_reservedSMEM_allocation_mask - __nv_reservedSMEM_devtool_atexit_pc)
__nv_reservedSMEM_devtool_atexit_pc:
	.zero		8
	.weak		__nv_reservedSMEM_allocation_mask
	.type		__nv_reservedSMEM_allocation_mask,@object
	.size		__nv_reservedSMEM_allocation_mask,(.L_2 - __nv_reservedSMEM_allocation_mask)
__nv_reservedSMEM_allocation_mask:
	.zero		4
.L_2:
	.zero		4
	.weak		__nv_reservedSMEM_tmem_allocation_pipeline_mbarrier
	.type		__nv_reservedSMEM_tmem_allocation_pipeline_mbarrier,@object
	.size		__nv_reservedSMEM_tmem_allocation_pipeline_mbarrier,(__nv_reservedSMEM_tmem_allocation_pipeline_mbarrier_parity - __nv_reservedSMEM_tmem_allocation_pipeline_mbarrier)
__nv_reservedSMEM_tmem_allocation_pipeline_mbarrier:
	.zero		8
	.weak		__nv_reservedSMEM_tmem_allocation_pipeline_mbarrier_parity
	.type		__nv_reservedSMEM_tmem_allocation_pipeline_mbarrier_parity,@object
	.size		__nv_reservedSMEM_tmem_allocation_pipeline_mbarrier_parity,(.L_4 - __nv_reservedSMEM_tmem_allocation_pipeline_mbarrier_parity)
__nv_reservedSMEM_tmem_allocation_pipeline_mbarrier_parity:
	.zero		4
.L_4:


//--------------------- .nv.constant0.kernel_cutlass_kernel_cudnngrouped_gemmgrouped_gemm_swiglugrouped_gemm_swiglu_quantBlockScaledContiguousGroupedGemmKernel_object_at__TiledMMA_ThrLayoutVMNK21111000_PermutationMNK____MMAAt_0 --------------------------
	.section	.nv.constant0.kernel_cutlass_kernel_cudnngrouped_gemmgrouped_gemm_swiglugrouped_gemm_swiglu_quantBlockScaledContiguousGroupedGemmKernel_object_at__TiledMMA_ThrLayoutVMNK21111000_PermutationMNK____MMAAt_0,"a",@progbits
	.sectionflags	@""
	.align	4
.nv.constant0.kernel_cutlass_kernel_cudnngrouped_gemmgrouped_gemm_swiglugrouped_gemm_swiglu_quantBlockScaledContiguousGroupedGemmKernel_object_at__TiledMMA_ThrLayoutVMNK21111000_PermutationMNK____MMAAt_0:
	.zero		1924


//--------------------- SYMBOLS --------------------------

	.type		.nv.reservedSmem.offset0,@object
	.size		.nv.reservedSmem.offset0,0x4
	.type		.nv.reservedSmem.cap,@object
	.size		.nv.reservedSmem.cap,0x4
